// auto-generated by cutlass_sweep.gemm — config: {"arch": "sm_90", "cluster_m": 2, "cluster_n": 1, "dtype": "e4m3", "dtype_b": "e4m3", "layout": "nt", "stages": 0, "tile_k": 32, "tile_m": 64, "tile_n": 128}
#include "cutlass/cutlass.h"
#include "cutlass/gemm/collective/collective_builder.hpp"
#include "cutlass/gemm/device/gemm_universal_adapter.h"
#include "cutlass/gemm/kernel/gemm_universal.hpp"
#include "cutlass/epilogue/collective/collective_builder.hpp"

using ElemA = cutlass::float_e4m3_t;
using ElemB = cutlass::float_e4m3_t;
using ElemCD = cutlass::float_e4m3_t;
using Acc  = float;
using TileShape    = cute::Shape<cute::_64, cute::_128, cute::_32>;
using ClusterShape = cute::Shape<cute::_2, cute::_1, cute::_1>;

using CollectiveEpilogue = typename cutlass::epilogue::collective::CollectiveBuilder<
    cutlass::arch::Sm90, cutlass::arch::OpClassTensorOp,
    TileShape, ClusterShape,
    cutlass::epilogue::collective::EpilogueTileAuto,
    Acc, Acc,
    ElemCD, cutlass::layout::RowMajor, 128 / cutlass::sizeof_bits<ElemCD>::value,
    ElemCD, cutlass::layout::RowMajor, 128 / cutlass::sizeof_bits<ElemCD>::value,
    cutlass::epilogue::collective::EpilogueScheduleAuto
  >::CollectiveOp;

using CollectiveMainloop = typename cutlass::gemm::collective::CollectiveBuilder<
    cutlass::arch::Sm90, cutlass::arch::OpClassTensorOp,
    ElemA, cutlass::layout::RowMajor, 128 / cutlass::sizeof_bits<ElemA>::value,
    ElemB, cutlass::layout::ColumnMajor, 128 / cutlass::sizeof_bits<ElemB>::value,
    Acc,
    TileShape, ClusterShape,
    cutlass::gemm::collective::StageCountAutoCarveout<static_cast<int>(sizeof(typename CollectiveEpilogue::SharedStorage))>,
    cutlass::gemm::collective::KernelScheduleAuto
  >::CollectiveOp;

using GemmKernel = cutlass::gemm::kernel::GemmUniversal<
    cute::Shape<int,int,int,int>,
    CollectiveMainloop,
    CollectiveEpilogue
>;
using Gemm = cutlass::gemm::device::GemmUniversalAdapter<GemmKernel>;

// Force the device kernel symbol into the cubin without needing a host main.
auto* _anchor = &cutlass::device_kernel<GemmKernel>;


// ===== COMPILED SASS (sm_90a) =====

	.target	sm_90a

	.elftype	@"ET_EXEC"


//--------------------- .note.nv.tkinfo           --------------------------
	.section	.note.nv.tkinfo,"",@"SHT_NOTE"
	.sectionflags	@"SHF_NOTE_NV_TKINFO"
	.tkinfo
        /*0018*/ 	.word	0x00000002
        /*0030*/ 	.string	""
        /*0030*/ 	.string	"ptxas"
        /*0030*/ 	.string	"Cuda compilation tools, release 13.0, V13.0.88"
        /*0030*/ 	.string	"Build cuda_13.0.r13.0/compiler.36424714_0"
        /*0030*/ 	.string	"-arch sm_90a -m 64 "



//--------------------- .note.nv.cuinfo           --------------------------
	.section	.note.nv.cuinfo,"",@"SHT_NOTE"
	.sectionflags	@"SHF_NOTE_NV_CUINFO"
        /*0018*/ 	.short	0x0002
        /*001a*/ 	.short	0x005a
        /*001c*/ 	.short	0x0082
	.zero		2


//--------------------- .nv.info                  --------------------------
	.section	.nv.info,"",@"SHT_CUDA_INFO"
	.align	4


	//----- nvinfo : EIATTR_REGCOUNT
	.align		4
        /*0000*/ 	.byte	0x04, 0x2f
        /*0002*/ 	.short	(.L_12 - .L_11)
	.align		4
.L_11:
        /*0004*/ 	.word	index@(_ZN7cutlass13device_kernelINS_4gemm6kernel13GemmUniversalIN4cute5tupleIJiiiiEEENS1_10collective13CollectiveMmaINS1_37MainloopSm90TmaGmmaWarpSpecializedFP8ILi37ENS5_IJNS4_1CILi2EEENSA_ILi1EEESC_EEENS1_32KernelTmaWarpSpecializedPingpongEEENS5_IJNSA_ILi64EEENSA_ILi128EEENSA_ILi32EEEEEENS_12float_e4m3_tENS5_IJlSC_lEEESK_SL_NS4_8TiledMMAINS4_8MMA_AtomIJNS4_4SM904GMMA31MMA_64x128x32_F32E4M3E4M3_SS_TNILNSP_7ScaleInE1ELSR_1EEEEEENS4_6LayoutINS5_IJSC_SC_SC_EEENS5_IJNSA_ILi0EEESW_SW_EEEEENS5_IJNS4_10UnderscoreESZ_SZ_EEEEENS4_13SM90_TMA_LOADENS4_14ComposedLayoutINS4_7SwizzleILi1ELi4ELi3EEENS4_18smem_ptr_flag_bitsILi8EEENSU_INS5_IJNSA_ILi8EEESI_EEENS5_IJSI_SC_EEEEEEEvNS4_8identityENS4_23SM90_TMA_LOAD_MULTICASTES1C_vS1D_EENS_8epilogue10collective6detail29Sm90TmaWarpSpecializedAdapterINS1H_15DefaultEpilogueISK_SL_SL_NS1G_6thread17LinearCombinationISK_Li1EffLNS1L_9ScaleType4KindE0ELNS_15FloatRoundStyleE2ESK_EENS1_15EpilogueDefaultEEEEEvvEEEEvNT_6ParamsE)
        /*0008*/ 	.word	0x000000a8


	//----- nvinfo : EIATTR_FRAME_SIZE
	.align		4
.L_12:
        /*000c*/ 	.byte	0x04, 0x11
        /*000e*/ 	.short	(.L_14 - .L_13)
	.align		4
.L_13:
        /*0010*/ 	.word	index@(_ZN7cutlass13device_kernelINS_4gemm6kernel13GemmUniversalIN4cute5tupleIJiiiiEEENS1_10collective13CollectiveMmaINS1_37MainloopSm90TmaGmmaWarpSpecializedFP8ILi37ENS5_IJNS4_1CILi2EEENSA_ILi1EEESC_EEENS1_32KernelTmaWarpSpecializedPingpongEEENS5_IJNSA_ILi64EEENSA_ILi128EEENSA_ILi32EEEEEENS_12float_e4m3_tENS5_IJlSC_lEEESK_SL_NS4_8TiledMMAINS4_8MMA_AtomIJNS4_4SM904GMMA31MMA_64x128x32_F32E4M3E4M3_SS_TNILNSP_7ScaleInE1ELSR_1EEEEEENS4_6LayoutINS5_IJSC_SC_SC_EEENS5_IJNSA_ILi0EEESW_SW_EEEEENS5_IJNS4_10UnderscoreESZ_SZ_EEEEENS4_13SM90_TMA_LOADENS4_14ComposedLayoutINS4_7SwizzleILi1ELi4ELi3EEENS4_18smem_ptr_flag_bitsILi8EEENSU_INS5_IJNSA_ILi8EEESI_EEENS5_IJSI_SC_EEEEEEEvNS4_8identityENS4_23SM90_TMA_LOAD_MULTICASTES1C_vS1D_EENS_8epilogue10collective6detail29Sm90TmaWarpSpecializedAdapterINS1H_15DefaultEpilogueISK_SL_SL_NS1G_6thread17LinearCombinationISK_Li1EffLNS1L_9ScaleType4KindE0ELNS_15FloatRoundStyleE2ESK_EENS1_15EpilogueDefaultEEEEEvvEEEEvNT_6ParamsE)
        /*0014*/ 	.word	0x00000000


	//----- nvinfo : EIATTR_MIN_STACK_SIZE
	.align		4
.L_14:
        /*0018*/ 	.byte	0x04, 0x12
        /*001a*/ 	.short	(.L_16 - .L_15)
	.align		4
.L_15:
        /*001c*/ 	.word	index@(_ZN7cutlass13device_kernelINS_4gemm6kernel13GemmUniversalIN4cute5tupleIJiiiiEEENS1_10collective13CollectiveMmaINS1_37MainloopSm90TmaGmmaWarpSpecializedFP8ILi37ENS5_IJNS4_1CILi2EEENSA_ILi1EEESC_EEENS1_32KernelTmaWarpSpecializedPingpongEEENS5_IJNSA_ILi64EEENSA_ILi128EEENSA_ILi32EEEEEENS_12float_e4m3_tENS5_IJlSC_lEEESK_SL_NS4_8TiledMMAINS4_8MMA_AtomIJNS4_4SM904GMMA31MMA_64x128x32_F32E4M3E4M3_SS_TNILNSP_7ScaleInE1ELSR_1EEEEEENS4_6LayoutINS5_IJSC_SC_SC_EEENS5_IJNSA_ILi0EEESW_SW_EEEEENS5_IJNS4_10UnderscoreESZ_SZ_EEEEENS4_13SM90_TMA_LOADENS4_14ComposedLayoutINS4_7SwizzleILi1ELi4ELi3EEENS4_18smem_ptr_flag_bitsILi8EEENSU_INS5_IJNSA_ILi8EEESI_EEENS5_IJSI_SC_EEEEEEEvNS4_8identityENS4_23SM90_TMA_LOAD_MULTICASTES1C_vS1D_EENS_8epilogue10collective6detail29Sm90TmaWarpSpecializedAdapterINS1H_15DefaultEpilogueISK_SL_SL_NS1G_6thread17LinearCombinationISK_Li1EffLNS1L_9ScaleType4KindE0ELNS_15FloatRoundStyleE2ESK_EENS1_15EpilogueDefaultEEEEEvvEEEEvNT_6ParamsE)
        /*0020*/ 	.word	0x00000000
.L_16:


//--------------------- .nv.compat                --------------------------
	.section	.nv.compat,"",@"SHT_CUDA_COMPAT_INFO"
	.align	4
        /*0000*/ 	.byte	0x02, 0x09, 0x01, 0x00, 0x02, 0x02, 0x04, 0x00, 0x02, 0x05, 0x05, 0x00, 0x03, 0x07, 0x01, 0x01
        /*0010*/ 	.byte	0x02, 0x03, 0x01, 0x00, 0x02, 0x06, 0x01, 0x00, 0x04, 0x0b, 0x08, 0x00, 0x00, 0x00, 0x00, 0x00
        /*0020*/ 	.byte	0x00, 0x00, 0x00, 0x00


//--------------------- .nv.info._ZN7cutlass13device_kernelINS_4gemm6kernel13GemmUniversalIN4cute5tupleIJiiiiEEENS1_10collective13CollectiveMmaINS1_37MainloopSm90TmaGmmaWarpSpecializedFP8ILi37ENS5_IJNS4_1CILi2EEENSA_ILi1EEESC_EEENS1_32KernelTmaWarpSpecializedPingpongEEENS5_IJNSA_ILi64EEENSA_ILi128EEENSA_ILi32EEEEEENS_12float_e4m3_tENS5_IJlSC_lEEESK_SL_NS4_8TiledMMAINS4_8MMA_AtomIJNS4_4SM904GMMA31MMA_64x128x32_F32E4M3E4M3_SS_TNILNSP_7ScaleInE1ELSR_1EEEEEENS4_6LayoutINS5_IJSC_SC_SC_EEENS5_IJNSA_ILi0EEESW_SW_EEEEENS5_IJNS4_10UnderscoreESZ_SZ_EEEEENS4_13SM90_TMA_LOADENS4_14ComposedLayoutINS4_7SwizzleILi1ELi4ELi3EEENS4_18smem_ptr_flag_bitsILi8EEENSU_INS5_IJNSA_ILi8EEESI_EEENS5_IJSI_SC_EEEEEEEvNS4_8identityENS4_23SM90_TMA_LOAD_MULTICASTES1C_vS1D_EENS_8epilogue10collective6detail29Sm90TmaWarpSpecializedAdapterINS1H_15DefaultEpilogueISK_SL_SL_NS1G_6thread17LinearCombinationISK_Li1EffLNS1L_9ScaleType4KindE0ELNS_15FloatRoundStyleE2ESK_EENS1_15EpilogueDefaultEEEEEvvEEEEvNT_6ParamsE --------------------------
	.section	.nv.info._ZN7cutlass13device_kernelINS_4gemm6kernel13GemmUniversalIN4cute5tupleIJiiiiEEENS1_10collective13CollectiveMmaINS1_37MainloopSm90TmaGmmaWarpSpecializedFP8ILi37ENS5_IJNS4_1CILi2EEENSA_ILi1EEESC_EEENS1_32KernelTmaWarpSpecializedPingpongEEENS5_IJNSA_ILi64EEENSA_ILi128EEENSA_ILi32EEEEEENS_12float_e4m3_tENS5_IJlSC_lEEESK_SL_NS4_8TiledMMAINS4_8MMA_AtomIJNS4_4SM904GMMA31MMA_64x128x32_F32E4M3E4M3_SS_TNILNSP_7ScaleInE1ELSR_1EEEEEENS4_6LayoutINS5_IJSC_SC_SC_EEENS5_IJNSA_ILi0EEESW_SW_EEEEENS5_IJNS4_10UnderscoreESZ_SZ_EEEEENS4_13SM90_TMA_LOADENS4_14ComposedLayoutINS4_7SwizzleILi1ELi4ELi3EEENS4_18smem_ptr_flag_bitsILi8EEENSU_INS5_IJNSA_ILi8EEESI_EEENS5_IJSI_SC_EEEEEEEvNS4_8identityENS4_23SM90_TMA_LOAD_MULTICASTES1C_vS1D_EENS_8epilogue10collective6detail29Sm90TmaWarpSpecializedAdapterINS1H_15DefaultEpilogueISK_SL_SL_NS1G_6thread17LinearCombinationISK_Li1EffLNS1L_9ScaleType4KindE0ELNS_15FloatRoundStyleE2ESK_EENS1_15EpilogueDefaultEEEEEvvEEEEvNT_6ParamsE,"",@"SHT_CUDA_INFO"
	.sectionflags	@""
	.align	4


	//----- nvinfo : EIATTR_CUDA_API_VERSION
	.align		4
        /*0000*/ 	.byte	0x04, 0x37
        /*0002*/ 	.short	(.L_18 - .L_17)
.L_17:
        /*0004*/ 	.word	0x00000082


	//----- nvinfo : EIATTR_KPARAM_INFO
	.align		4
.L_18:
        /*0008*/ 	.byte	0x04, 0x17
        /*000a*/ 	.short	(.L_20 - .L_19)
.L_19:
        /*000c*/ 	.word	0x00000000
        /*0010*/ 	.short	0x0000
        /*0012*/ 	.short	0x0070
        /*0014*/ 	.byte	0x00, 0xf0, 0x01, 0x10


	//----- nvinfo : EIATTR_SPARSE_MMA_MASK
	.align		4
.L_20:
        /*0018*/ 	.byte	0x03, 0x50
        /*001a*/ 	.short	0x0000


	//----- nvinfo : EIATTR_MAXREG_COUNT
	.align		4
        /*001c*/ 	.byte	0x03, 0x1b
        /*001e*/ 	.short	0x00a8


	//----- nvinfo : EIATTR_NUM_BARRIERS
	.align		4
        /*0020*/ 	.byte	0x02, 0x4c
        /*0022*/ 	.byte	0x01
	.zero		1


	//----- nvinfo : EIATTR_MERCURY_ISA_VERSION
	.align		4
        /*0024*/ 	.byte	0x03, 0x5f
        /*0026*/ 	.short	0x0101


	//----- nvinfo : EIATTR_INT_WARP_WIDE_INSTR_OFFSETS
	.align		4
        /*0028*/ 	.byte	0x04, 0x31
        /*002a*/ 	.short	(.L_22 - .L_21)


	//   ....[0]....
.L_21:
        /*002c*/ 	.word	0x00000900


	//   ....[1]....
        /*0030*/ 	.word	0x00000940


	//   ....[2]....
        /*0034*/ 	.word	0x00000980


	//   ....[3]....
        /*0038*/ 	.word	0x00000a20


	//   ....[4]....
        /*003c*/ 	.word	0x00000a40


	//   ....[5]....
        /*0040*/ 	.word	0x00000aa0


	//   ....[6]....
        /*0044*/ 	.word	0x00000b90


	//   ....[7]....
        /*0048*/ 	.word	0x00000be0


	//----- nvinfo : EIATTR_COOP_GROUP_MASK_REGIDS
	.align		4
.L_22:
        /*004c*/ 	.byte	0x04, 0x29
        /*004e*/ 	.short	(.L_24 - .L_23)


	//   ....[0]....
.L_23:
        /*0050*/ 	.word	0xffffffff


	//   ....[1]....
        /*0054*/ 	.word	0xffffffff


	//   ....[2]....
        /*0058*/ 	.word	0xffffffff


	//   ....[3]....
        /*005c*/ 	.word	0xffffffff


	//   ....[4]....
        /*0060*/ 	.word	0xffffffff


	//   ....[5]....
        /*0064*/ 	.word	0xffffffff


	//   ....[6]....
        /*0068*/ 	.word	0xffffffff


	//----- nvinfo : EIATTR_COOP_GROUP_INSTR_OFFSETS
	.align		4
.L_24:
        /*006c*/ 	.byte	0x04, 0x28
        /*006e*/ 	.short	(.L_26 - .L_25)


	//   ....[0]....
.L_25:
        /*0070*/ 	.word	0x00000060


	//   ....[1]....
        /*0074*/ 	.word	0x00000070


	//   ....[2]....
        /*0078*/ 	.word	0x00000130


	//   ....[3]....
        /*007c*/ 	.word	0x00000710


	//   ....[4]....
        /*0080*/ 	.word	0x00000750


	//   ....[5]....
        /*0084*/ 	.word	0x000007d0


	//   ....[6]....
        /*0088*/ 	.word	0x00000da0


	//----- nvinfo : EIATTR_REG_RECONFIG
	.align		4
.L_26:
        /*008c*/ 	.byte	0x01, 0x54
	.zero		2


	//----- nvinfo : EIATTR_MBARRIER_INSTR_OFFSETS
	.align		4
        /*0090*/ 	.byte	0x04, 0x39
        /*0092*/ 	.short	(.L_28 - .L_27)


	//   ....[0]....
.L_27:
        /*0094*/ 	.word	0x00000250
        /*0098*/ 	.word	0x000000ff
        /*009c*/ 	.word	0x00000000
        /*00a0*/ 	.short	0x0100
        /*00a2*/ 	.byte	0x08
	.zero		1


	//   ....[1]....
        /*00a4*/ 	.word	0x00000260
        /*00a8*/ 	.word	0x000000ff
        /*00ac*/ 	.word	0x00000128
        /*00b0*/ 	.short	0x0100
        /*00b2*/ 	.byte	0x08
	.zero		1


	//   ....[2]....
        /*00b4*/ 	.word	0x00000270
        /*00b8*/ 	.word	0x000000ff
        /*00bc*/ 	.word	0x00000008
        /*00c0*/ 	.short	0x0100
        /*00c2*/ 	.byte	0x08
	.zero		1


	//   ....[3]....
        /*00c4*/ 	.word	0x00000280
        /*00c8*/ 	.word	0x000000ff
        /*00cc*/ 	.word	0x00000130
        /*00d0*/ 	.short	0x0100
        /*00d2*/ 	.byte	0x08
	.zero		1


	//   ....[4]....
        /*00d4*/ 	.word	0x00000290
        /*00d8*/ 	.word	0x000000ff
        /*00dc*/ 	.word	0x00000010
        /*00e0*/ 	.short	0x0100
        /*00e2*/ 	.byte	0x08
	.zero		1


	//   ....[5]....
        /*00e4*/ 	.word	0x000002a0
        /*00e8*/ 	.word	0x000000ff
        /*00ec*/ 	.word	0x00000138
        /*00f0*/ 	.short	0x0100
        /*00f2*/ 	.byte	0x08
	.zero		1


	//   ....[6]....
        /*00f4*/ 	.word	0x000002b0
        /*00f8*/ 	.word	0x000000ff
        /*00fc*/ 	.word	0x00000018
        /*0100*/ 	.short	0x0100
        /*0102*/ 	.byte	0x08
	.zero		1


	//   ....[7]....
        /*0104*/ 	.word	0x000002c0
        /*0108*/ 	.word	0x000000ff
        /*010c*/ 	.word	0x00000140
        /*0110*/ 	.short	0x0100
        /*0112*/ 	.byte	0x08
	.zero		1


	//   ....[8]....
        /*0114*/ 	.word	0x000002d0
        /*0118*/ 	.word	0x000000ff
        /*011c*/ 	.word	0x00000020
        /*0120*/ 	.short	0x0100
        /*0122*/ 	.byte	0x08
	.zero		1


	//   ....[9]....
        /*0124*/ 	.word	0x000002e0
        /*0128*/ 	.word	0x000000ff
        /*012c*/ 	.word	0x00000148
        /*0130*/ 	.short	0x0100
        /*0132*/ 	.byte	0x08
	.zero		1


	//   ....[10]....
        /*0134*/ 	.word	0x000002f0
        /*0138*/ 	.word	0x000000ff
        /*013c*/ 	.word	0x00000028
        /*0140*/ 	.short	0x0100
        /*0142*/ 	.byte	0x08
	.zero		1


	//   ....[11]....
        /*0144*/ 	.word	0x00000300
        /*0148*/ 	.word	0x000000ff
        /*014c*/ 	.word	0x00000150
        /*0150*/ 	.short	0x0100
        /*0152*/ 	.byte	0x08
	.zero		1


	//   ....[12]....
        /*0154*/ 	.word	0x00000310
        /*0158*/ 	.word	0x000000ff
        /*015c*/ 	.word	0x00000030
        /*0160*/ 	.short	0x0100
        /*0162*/ 	.byte	0x08
	.zero		1


	//   ....[13]....
        /*0164*/ 	.word	0x00000320
        /*0168*/ 	.word	0x000000ff
        /*016c*/ 	.word	0x00000158
        /*0170*/ 	.short	0x0100
        /*0172*/ 	.byte	0x08
	.zero		1


	//   ....[14]....
        /*0174*/ 	.word	0x00000330
        /*0178*/ 	.word	0x000000ff
        /*017c*/ 	.word	0x00000038
        /*0180*/ 	.short	0x0100
        /*0182*/ 	.byte	0x08
	.zero		1


	//   ....[15]....
        /*0184*/ 	.word	0x00000340
        /*0188*/ 	.word	0x000000ff
        /*018c*/ 	.word	0x00000160
        /*0190*/ 	.short	0x0100
        /*0192*/ 	.byte	0x08
	.zero		1


	//   ....[16]....
        /*0194*/ 	.word	0x00000350
        /*0198*/ 	.word	0x000000ff
        /*019c*/ 	.word	0x00000040
        /*01a0*/ 	.short	0x0100
        /*01a2*/ 	.byte	0x08
	.zero		1


	//   ....[17]....
        /*01a4*/ 	.word	0x00000360
        /*01a8*/ 	.word	0x000000ff
        /*01ac*/ 	.word	0x00000168
        /*01b0*/ 	.short	0x0100
        /*01b2*/ 	.byte	0x08
	.zero		1


	//   ....[18]....
        /*01b4*/ 	.word	0x00000370
        /*01b8*/ 	.word	0x000000ff
        /*01bc*/ 	.word	0x00000048
        /*01c0*/ 	.short	0x0100
        /*01c2*/ 	.byte	0x08
	.zero		1


	//   ....[19]....
        /*01c4*/ 	.word	0x00000380
        /*01c8*/ 	.word	0x000000ff
        /*01cc*/ 	.word	0x00000170
        /*01d0*/ 	.short	0x0100
        /*01d2*/ 	.byte	0x08
	.zero		1


	//   ....[20]....
        /*01d4*/ 	.word	0x00000390
        /*01d8*/ 	.word	0x000000ff
        /*01dc*/ 	.word	0x00000050
        /*01e0*/ 	.short	0x0100
        /*01e2*/ 	.byte	0x08
	.zero		1


	//   ....[21]....
        /*01e4*/ 	.word	0x000003a0
        /*01e8*/ 	.word	0x000000ff
        /*01ec*/ 	.word	0x00000178
        /*01f0*/ 	.short	0x0100
        /*01f2*/ 	.byte	0x08
	.zero		1


	//   ....[22]....
        /*01f4*/ 	.word	0x000003b0
        /*01f8*/ 	.word	0x000000ff
        /*01fc*/ 	.word	0x00000058
        /*0200*/ 	.short	0x0100
        /*0202*/ 	.byte	0x08
	.zero		1


	//   ....[23]....
        /*0204*/ 	.word	0x000003c0
        /*0208*/ 	.word	0x000000ff
        /*020c*/ 	.word	0x00000180
        /*0210*/ 	.short	0x0100
        /*0212*/ 	.byte	0x08
	.zero		1


	//   ....[24]....
        /*0214*/ 	.word	0x000003d0
        /*0218*/ 	.word	0x000000ff
        /*021c*/ 	.word	0x00000060
        /*0220*/ 	.short	0x0100
        /*0222*/ 	.byte	0x08
	.zero		1


	//   ....[25]....
        /*0224*/ 	.word	0x000003e0
        /*0228*/ 	.word	0x000000ff
        /*022c*/ 	.word	0x00000188
        /*0230*/ 	.short	0x0100
        /*0232*/ 	.byte	0x08
	.zero		1


	//   ....[26]....
        /*0234*/ 	.word	0x000003f0
        /*0238*/ 	.word	0x000000ff
        /*023c*/ 	.word	0x00000068
        /*0240*/ 	.short	0x0100
        /*0242*/ 	.byte	0x08
	.zero		1


	//   ....[27]....
        /*0244*/ 	.word	0x00000400
        /*0248*/ 	.word	0x000000ff
        /*024c*/ 	.word	0x00000190
        /*0250*/ 	.short	0x0100
        /*0252*/ 	.byte	0x08
	.zero		1


	//   ....[28]....
        /*0254*/ 	.word	0x00000410
        /*0258*/ 	.word	0x000000ff
        /*025c*/ 	.word	0x00000070
        /*0260*/ 	.short	0x0100
        /*0262*/ 	.byte	0x08
	.zero		1


	//   ....[29]....
        /*0264*/ 	.word	0x00000420
        /*0268*/ 	.word	0x000000ff
        /*026c*/ 	.word	0x00000198
        /*0270*/ 	.short	0x0100
        /*0272*/ 	.byte	0x08
	.zero		1


	//   ....[30]....
        /*0274*/ 	.word	0x00000430
        /*0278*/ 	.word	0x000000ff
        /*027c*/ 	.word	0x00000078
        /*0280*/ 	.short	0x0100
        /*0282*/ 	.byte	0x08
	.zero		1


	//   ....[31]....
        /*0284*/ 	.word	0x00000440
        /*0288*/ 	.word	0x000000ff
        /*028c*/ 	.word	0x000001a0
        /*0290*/ 	.short	0x0100
        /*0292*/ 	.byte	0x08
	.zero		1


	//   ....[32]....
        /*0294*/ 	.word	0x00000450
        /*0298*/ 	.word	0x000000ff
        /*029c*/ 	.word	0x00000080
        /*02a0*/ 	.short	0x0100
        /*02a2*/ 	.byte	0x08
	.zero		1


	//   ....[33]....
        /*02a4*/ 	.word	0x00000460
        /*02a8*/ 	.word	0x000000ff
        /*02ac*/ 	.word	0x000001a8
        /*02b0*/ 	.short	0x0100
        /*02b2*/ 	.byte	0x08
	.zero		1


	//   ....[34]....
        /*02b4*/ 	.word	0x00000470
        /*02b8*/ 	.word	0x000000ff
        /*02bc*/ 	.word	0x00000088
        /*02c0*/ 	.short	0x0100
        /*02c2*/ 	.byte	0x08
	.zero		1


	//   ....[35]....
        /*02c4*/ 	.word	0x00000480
        /*02c8*/ 	.word	0x000000ff
        /*02cc*/ 	.word	0x000001b0
        /*02d0*/ 	.short	0x0100
        /*02d2*/ 	.byte	0x08
	.zero		1


	//   ....[36]....
        /*02d4*/ 	.word	0x00000490
        /*02d8*/ 	.word	0x000000ff
        /*02dc*/ 	.word	0x00000090
        /*02e0*/ 	.short	0x0100
        /*02e2*/ 	.byte	0x08
	.zero		1


	//   ....[37]....
        /*02e4*/ 	.word	0x000004a0
        /*02e8*/ 	.word	0x000000ff
        /*02ec*/ 	.word	0x000001b8
        /*02f0*/ 	.short	0x0100
        /*02f2*/ 	.byte	0x08
	.zero		1


	//   ....[38]....
        /*02f4*/ 	.word	0x000004b0
        /*02f8*/ 	.word	0x000000ff
        /*02fc*/ 	.word	0x00000098
        /*0300*/ 	.short	0x0100
        /*0302*/ 	.byte	0x08
	.zero		1


	//   ....[39]....
        /*0304*/ 	.word	0x000004c0
        /*0308*/ 	.word	0x000000ff
        /*030c*/ 	.word	0x000001c0
        /*0310*/ 	.short	0x0100
        /*0312*/ 	.byte	0x08
	.zero		1


	//   ....[40]....
        /*0314*/ 	.word	0x000004d0
        /*0318*/ 	.word	0x000000ff
        /*031c*/ 	.word	0x000000a0
        /*0320*/ 	.short	0x0100
        /*0322*/ 	.byte	0x08
	.zero		1


	//   ....[41]....
        /*0324*/ 	.word	0x000004e0
        /*0328*/ 	.word	0x000000ff
        /*032c*/ 	.word	0x000001c8
        /*0330*/ 	.short	0x0100
        /*0332*/ 	.byte	0x08
	.zero		1


	//   ....[42]....
        /*0334*/ 	.word	0x000004f0
        /*0338*/ 	.word	0x000000ff
        /*033c*/ 	.word	0x000000a8
        /*0340*/ 	.short	0x0100
        /*0342*/ 	.byte	0x08
	.zero		1


	//   ....[43]....
        /*0344*/ 	.word	0x00000500
        /*0348*/ 	.word	0x000000ff
        /*034c*/ 	.word	0x000001d0
        /*0350*/ 	.short	0x0100
        /*0352*/ 	.byte	0x08
	.zero		1


	//   ....[44]....
        /*0354*/ 	.word	0x00000510
        /*0358*/ 	.word	0x000000ff
        /*035c*/ 	.word	0x000000b0
        /*0360*/ 	.short	0x0100
        /*0362*/ 	.byte	0x08
	.zero		1


	//   ....[45]....
        /*0364*/ 	.word	0x00000520
        /*0368*/ 	.word	0x000000ff
        /*036c*/ 	.word	0x000001d8
        /*0370*/ 	.short	0x0100
        /*0372*/ 	.byte	0x08
	.zero		1


	//   ....[46]....
        /*0374*/ 	.word	0x00000530
        /*0378*/ 	.word	0x000000ff
        /*037c*/ 	.word	0x000000b8
        /*0380*/ 	.short	0x0100
        /*0382*/ 	.byte	0x08
	.zero		1


	//   ....[47]....
        /*0384*/ 	.word	0x00000540
        /*0388*/ 	.word	0x000000ff
        /*038c*/ 	.word	0x000001e0
        /*0390*/ 	.short	0x0100
        /*0392*/ 	.byte	0x08
	.zero		1


	//   ....[48]....
        /*0394*/ 	.word	0x00000550
        /*0398*/ 	.word	0x000000ff
        /*039c*/ 	.word	0x000000c0
        /*03a0*/ 	.short	0x0100
        /*03a2*/ 	.byte	0x08
	.zero		1


	//   ....[49]....
        /*03a4*/ 	.word	0x00000560
        /*03a8*/ 	.word	0x000000ff
        /*03ac*/ 	.word	0x000001e8
        /*03b0*/ 	.short	0x0100
        /*03b2*/ 	.byte	0x08
	.zero		1


	//   ....[50]....
        /*03b4*/ 	.word	0x00000570
        /*03b8*/ 	.word	0x000000ff
        /*03bc*/ 	.word	0x000000c8
        /*03c0*/ 	.short	0x0100
        /*03c2*/ 	.byte	0x08
	.zero		1


	//   ....[51]....
        /*03c4*/ 	.word	0x00000580
        /*03c8*/ 	.word	0x000000ff
        /*03cc*/ 	.word	0x000001f0
        /*03d0*/ 	.short	0x0100
        /*03d2*/ 	.byte	0x08
	.zero		1


	//   ....[52]....
        /*03d4*/ 	.word	0x00000590
        /*03d8*/ 	.word	0x000000ff
        /*03dc*/ 	.word	0x000000d0
        /*03e0*/ 	.short	0x0100
        /*03e2*/ 	.byte	0x08
	.zero		1


	//   ....[53]....
        /*03e4*/ 	.word	0x000005a0
        /*03e8*/ 	.word	0x000000ff
        /*03ec*/ 	.word	0x000001f8
        /*03f0*/ 	.short	0x0100
        /*03f2*/ 	.byte	0x08
	.zero		1


	//   ....[54]....
        /*03f4*/ 	.word	0x000005b0
        /*03f8*/ 	.word	0x000000ff
        /*03fc*/ 	.word	0x000000d8
        /*0400*/ 	.short	0x0100
        /*0402*/ 	.byte	0x08
	.zero		1


	//   ....[55]....
        /*0404*/ 	.word	0x000005c0
        /*0408*/ 	.word	0x000000ff
        /*040c*/ 	.word	0x00000200
        /*0410*/ 	.short	0x0100
        /*0412*/ 	.byte	0x08
	.zero		1


	//   ....[56]....
        /*0414*/ 	.word	0x000005d0
        /*0418*/ 	.word	0x000000ff
        /*041c*/ 	.word	0x000000e0
        /*0420*/ 	.short	0x0100
        /*0422*/ 	.byte	0x08
	.zero		1


	//   ....[57]....
        /*0424*/ 	.word	0x000005e0
        /*0428*/ 	.word	0x000000ff
        /*042c*/ 	.word	0x00000208
        /*0430*/ 	.short	0x0100
        /*0432*/ 	.byte	0x08
	.zero		1


	//   ....[58]....
        /*0434*/ 	.word	0x000005f0
        /*0438*/ 	.word	0x000000ff
        /*043c*/ 	.word	0x000000e8
        /*0440*/ 	.short	0x0100
        /*0442*/ 	.byte	0x08
	.zero		1


	//   ....[59]....
        /*0444*/ 	.word	0x00000600
        /*0448*/ 	.word	0x000000ff
        /*044c*/ 	.word	0x00000210
        /*0450*/ 	.short	0x0100
        /*0452*/ 	.byte	0x08
	.zero		1


	//   ....[60]....
        /*0454*/ 	.word	0x00000610
        /*0458*/ 	.word	0x000000ff
        /*045c*/ 	.word	0x000000f0
        /*0460*/ 	.short	0x0100
        /*0462*/ 	.byte	0x08
	.zero		1


	//   ....[61]....
        /*0464*/ 	.word	0x00000620
        /*0468*/ 	.word	0x000000ff
        /*046c*/ 	.word	0x00000218
        /*0470*/ 	.short	0x0100
        /*0472*/ 	.byte	0x08
	.zero		1


	//   ....[62]....
        /*0474*/ 	.word	0x00000630
        /*0478*/ 	.word	0x000000ff
        /*047c*/ 	.word	0x000000f8
        /*0480*/ 	.short	0x0100
        /*0482*/ 	.byte	0x08
	.zero		1


	//   ....[63]....
        /*0484*/ 	.word	0x00000640
        /*0488*/ 	.word	0x000000ff
        /*048c*/ 	.word	0x00000220
        /*0490*/ 	.short	0x0100
        /*0492*/ 	.byte	0x08
	.zero		1


	//   ....[64]....
        /*0494*/ 	.word	0x00000650
        /*0498*/ 	.word	0x000000ff
        /*049c*/ 	.word	0x00000100
        /*04a0*/ 	.short	0x0100
        /*04a2*/ 	.byte	0x08
	.zero		1


	//   ....[65]....
        /*04a4*/ 	.word	0x00000660
        /*04a8*/ 	.word	0x000000ff
        /*04ac*/ 	.word	0x00000228
        /*04b0*/ 	.short	0x0100
        /*04b2*/ 	.byte	0x08
	.zero		1


	//   ....[66]....
        /*04b4*/ 	.word	0x00000670
        /*04b8*/ 	.word	0x000000ff
        /*04bc*/ 	.word	0x00000108
        /*04c0*/ 	.short	0x0100
        /*04c2*/ 	.byte	0x08
	.zero		1


	//   ....[67]....
        /*04c4*/ 	.word	0x00000680
        /*04c8*/ 	.word	0x000000ff
        /*04cc*/ 	.word	0x00000230
        /*04d0*/ 	.short	0x0100
        /*04d2*/ 	.byte	0x08
	.zero		1


	//   ....[68]....
        /*04d4*/ 	.word	0x00000690
        /*04d8*/ 	.word	0x000000ff
        /*04dc*/ 	.word	0x00000110
        /*04e0*/ 	.short	0x0100
        /*04e2*/ 	.byte	0x08
	.zero		1


	//   ....[69]....
        /*04e4*/ 	.word	0x000006a0
        /*04e8*/ 	.word	0x000000ff
        /*04ec*/ 	.word	0x00000238
        /*04f0*/ 	.short	0x0100
        /*04f2*/ 	.byte	0x08
	.zero		1


	//   ....[70]....
        /*04f4*/ 	.word	0x000006b0
        /*04f8*/ 	.word	0x000000ff
        /*04fc*/ 	.word	0x00000118
        /*0500*/ 	.short	0x0100
        /*0502*/ 	.byte	0x08
	.zero		1


	//   ....[71]....
        /*0504*/ 	.word	0x000006c0
        /*0508*/ 	.word	0x000000ff
        /*050c*/ 	.word	0x00000240
        /*0510*/ 	.short	0x0100
        /*0512*/ 	.byte	0x08
	.zero		1


	//   ....[72]....
        /*0514*/ 	.word	0x000006d0
        /*0518*/ 	.word	0x000000ff
        /*051c*/ 	.word	0x00000120
        /*0520*/ 	.short	0x0100
        /*0522*/ 	.byte	0x08
	.zero		1


	//   ....[73]....
        /*0524*/ 	.word	0x000006e0
        /*0528*/ 	.word	0x000000ff
        /*052c*/ 	.word	0x00000248
        /*0530*/ 	.short	0x0100
        /*0532*/ 	.byte	0x08
	.zero		1


	//   ....[74]....
        /*0534*/ 	.word	0x00000c10
        /*0538*/ 	.word	0x000000ff
        /*053c*/ 	.word	0x00000280
        /*0540*/ 	.short	0x0100
        /*0542*/ 	.byte	0x08
	.zero		1


	//   ....[75]....
        /*0544*/ 	.word	0x00000cb0
        /*0548*/ 	.word	0x000000ff
        /*054c*/ 	.word	0x00000288
        /*0550*/ 	.short	0x0100
        /*0552*/ 	.byte	0x08
	.zero		1


	//   ....[76]....
        /*0554*/ 	.word	0x00000d20
        /*0558*/ 	.word	0x000000ff
        /*055c*/ 	.word	0x00000260
        /*0560*/ 	.short	0x0100
        /*0562*/ 	.byte	0x09
	.zero		1


	//   ....[77]....
        /*0564*/ 	.word	0x00000d30
        /*0568*/ 	.word	0x000000ff
        /*056c*/ 	.word	0x00000268
        /*0570*/ 	.short	0x0100
        /*0572*/ 	.byte	0x09
	.zero		1


	//   ....[78]....
        /*0574*/ 	.word	0x00000d40
        /*0578*/ 	.word	0x000000ff
        /*057c*/ 	.word	0x00000270
        /*0580*/ 	.short	0x0100
        /*0582*/ 	.byte	0x09
	.zero		1


	//   ....[79]....
        /*0584*/ 	.word	0x00000d50
        /*0588*/ 	.word	0x000000ff
        /*058c*/ 	.word	0x00000278
        /*0590*/ 	.short	0x0100
        /*0592*/ 	.byte	0x09
	.zero		1


	//   ....[80]....
        /*0594*/ 	.word	0x00001ad0
        /*0598*/ 	.word	0x000000ff
        /*059c*/ 	.word	0xfffffff8
        /*05a0*/ 	.short	0x010a
        /*05a2*/ 	.byte	0x0b
	.zero		1


	//   ....[81]....
        /*05a4*/ 	.word	0x00001fb0
        /*05a8*/ 	.word	0x000000ff
        /*05ac*/ 	.word	0x00000000
        /*05b0*/ 	.short	0x010a
        /*05b2*/ 	.byte	0x06
	.zero		1


	//   ....[82]....
        /*05b4*/ 	.word	0x00001ff0
        /*05b8*/ 	.word	0x000000ff
        /*05bc*/ 	.word	0x00000000
        /*05c0*/ 	.short	0x010a
        /*05c2*/ 	.byte	0x06
	.zero		1


	//   ....[83]....
        /*05c4*/ 	.word	0x000028a0
        /*05c8*/ 	.word	0x000000ff
        /*05cc*/ 	.word	0x00000000
        /*05d0*/ 	.short	0x010a
        /*05d2*/ 	.byte	0x10
	.zero		1


	//   ....[84]....
        /*05d4*/ 	.word	0x000028e0
        /*05d8*/ 	.word	0x000000ff
        /*05dc*/ 	.word	0x00000000
        /*05e0*/ 	.short	0x010a
        /*05e2*/ 	.byte	0x10
	.zero		1


	//   ....[85]....
        /*05e4*/ 	.word	0x00002ef0
        /*05e8*/ 	.word	0x00000015
        /*05ec*/ 	.word	0x00000000
        /*05f0*/ 	.short	0x0101
        /*05f2*/ 	.byte	0x3f
	.zero		1


	//   ....[86]....
        /*05f4*/ 	.word	0x00003470
        /*05f8*/ 	.word	0x00000013
        /*05fc*/ 	.word	0x00000000
        /*0600*/ 	.short	0x0101
        /*0602*/ 	.byte	0x16
	.zero		1


	//   ....[87]....
        /*0604*/ 	.word	0x000035b0
        /*0608*/ 	.word	0x00000012
        /*060c*/ 	.word	0x00000000
        /*0610*/ 	.short	0x0101
        /*0612*/ 	.byte	0x3f
	.zero		1


	//   ....[88]....
        /*0614*/ 	.word	0x00003670
        /*0618*/ 	.word	0x000000ff
        /*061c*/ 	.word	0x00000008
        /*0620*/ 	.short	0x010a
        /*0622*/ 	.byte	0x0b
	.zero		1


	//   ....[89]....
        /*0624*/ 	.word	0x00007f30
        /*0628*/ 	.word	0x00000004
        /*062c*/ 	.word	0x00000000
        /*0630*/ 	.short	0x0101
        /*0632*/ 	.byte	0x16
	.zero		1


	//   ....[90]....
        /*0634*/ 	.word	0x00008860
        /*0638*/ 	.word	0x00000015
        /*063c*/ 	.word	0x00000128
        /*0640*/ 	.short	0x010a
        /*0642*/ 	.byte	0x3f
	.zero		1


	//   ....[91]....
        /*0644*/ 	.word	0x00008c60
        /*0648*/ 	.word	0x0000000a
        /*064c*/ 	.word	0x00000288
        /*0650*/ 	.short	0x0101
        /*0652*/ 	.byte	0x3f
	.zero		1


	//   ....[92]....
        /*0654*/ 	.word	0x00009380
        /*0658*/ 	.word	0x00000005
        /*065c*/ 	.word	0x00000000
        /*0660*/ 	.short	0x010a
        /*0662*/ 	.byte	0x3f
	.zero		1


	//   ....[93]....
        /*0664*/ 	.word	0x00009400
        /*0668*/ 	.word	0x00000007
        /*066c*/ 	.word	0x00000000
        /*0670*/ 	.short	0x010a
        /*0672*/ 	.byte	0x3f
	.zero		1


	//   ....[94]....
        /*0674*/ 	.word	0x00009490
        /*0678*/ 	.word	0x00000006
        /*067c*/ 	.word	0x00000000
        /*0680*/ 	.short	0x010a
        /*0682*/ 	.byte	0x3f
	.zero		1


	//   ....[95]....
        /*0684*/ 	.word	0x00009520
        /*0688*/ 	.word	0x00000009
        /*068c*/ 	.word	0x00000000
        /*0690*/ 	.short	0x010a
        /*0692*/ 	.byte	0x3f
	.zero		1


	//   ....[96]....
        /*0694*/ 	.word	0x000095b0
        /*0698*/ 	.word	0x00000006
        /*069c*/ 	.word	0x00000000
        /*06a0*/ 	.short	0x010a
        /*06a2*/ 	.byte	0x3f
	.zero		1


	//   ....[97]....
        /*06a4*/ 	.word	0x00009640
        /*06a8*/ 	.word	0x00000009
        /*06ac*/ 	.word	0x00000000
        /*06b0*/ 	.short	0x010a
        /*06b2*/ 	.byte	0x3f
	.zero		1


	//   ....[98]....
        /*06b4*/ 	.word	0x000096d0
        /*06b8*/ 	.word	0x00000006
        /*06bc*/ 	.word	0x00000000
        /*06c0*/ 	.short	0x010a
        /*06c2*/ 	.byte	0x3f
	.zero		1


	//   ....[99]....
        /*06c4*/ 	.word	0x00009760
        /*06c8*/ 	.word	0x00000009
        /*06cc*/ 	.word	0x00000000
        /*06d0*/ 	.short	0x010a
        /*06d2*/ 	.byte	0x3f
	.zero		1


	//   ....[100]....
        /*06d4*/ 	.word	0x000097f0
        /*06d8*/ 	.word	0x00000006
        /*06dc*/ 	.word	0x00000000
        /*06e0*/ 	.short	0x010a
        /*06e2*/ 	.byte	0x3f
	.zero		1


	//   ....[101]....
        /*06e4*/ 	.word	0x00009880
        /*06e8*/ 	.word	0x00000009
        /*06ec*/ 	.word	0x00000000
        /*06f0*/ 	.short	0x010a
        /*06f2*/ 	.byte	0x3f
	.zero		1


	//   ....[102]....
        /*06f4*/ 	.word	0x00009910
        /*06f8*/ 	.word	0x00000006
        /*06fc*/ 	.word	0x00000000
        /*0700*/ 	.short	0x010a
        /*0702*/ 	.byte	0x3f
	.zero		1


	//   ....[103]....
        /*0704*/ 	.word	0x000099a0
        /*0708*/ 	.word	0x00000009
        /*070c*/ 	.word	0x00000000
        /*0710*/ 	.short	0x010a
        /*0712*/ 	.byte	0x3f
	.zero		1


	//   ....[104]....
        /*0714*/ 	.word	0x00009a30
        /*0718*/ 	.word	0x00000006
        /*071c*/ 	.word	0x00000000
        /*0720*/ 	.short	0x010a
        /*0722*/ 	.byte	0x3f
	.zero		1


	//   ....[105]....
        /*0724*/ 	.word	0x00009ac0
        /*0728*/ 	.word	0x00000009
        /*072c*/ 	.word	0x00000000
        /*0730*/ 	.short	0x010a
        /*0732*/ 	.byte	0x3f
	.zero		1


	//   ....[106]....
        /*0734*/ 	.word	0x00009b50
        /*0738*/ 	.word	0x00000006
        /*073c*/ 	.word	0x00000000
        /*0740*/ 	.short	0x010a
        /*0742*/ 	.byte	0x3f
	.zero		1


	//   ....[107]....
        /*0744*/ 	.word	0x00009be0
        /*0748*/ 	.word	0x00000009
        /*074c*/ 	.word	0x00000000
        /*0750*/ 	.short	0x010a
        /*0752*/ 	.byte	0x3f
	.zero		1


	//   ....[108]....
        /*0754*/ 	.word	0x00009c70
        /*0758*/ 	.word	0x00000006
        /*075c*/ 	.word	0x00000000
        /*0760*/ 	.short	0x010a
        /*0762*/ 	.byte	0x3f
	.zero		1


	//   ....[109]....
        /*0764*/ 	.word	0x00009d00
        /*0768*/ 	.word	0x00000009
        /*076c*/ 	.word	0x00000000
        /*0770*/ 	.short	0x010a
        /*0772*/ 	.byte	0x3f
	.zero		1


	//   ....[110]....
        /*0774*/ 	.word	0x00009d90
        /*0778*/ 	.word	0x00000006
        /*077c*/ 	.word	0x00000000
        /*0780*/ 	.short	0x010a
        /*0782*/ 	.byte	0x3f
	.zero		1


	//   ....[111]....
        /*0784*/ 	.word	0x00009e20
        /*0788*/ 	.word	0x00000009
        /*078c*/ 	.word	0x00000000
        /*0790*/ 	.short	0x010a
        /*0792*/ 	.byte	0x3f
	.zero		1


	//   ....[112]....
        /*0794*/ 	.word	0x00009eb0
        /*0798*/ 	.word	0x00000006
        /*079c*/ 	.word	0x00000000
        /*07a0*/ 	.short	0x010a
        /*07a2*/ 	.byte	0x3f
	.zero		1


	//   ....[113]....
        /*07a4*/ 	.word	0x00009f40
        /*07a8*/ 	.word	0x00000009
        /*07ac*/ 	.word	0x00000000
        /*07b0*/ 	.short	0x010a
        /*07b2*/ 	.byte	0x3f
	.zero		1


	//   ....[114]....
        /*07b4*/ 	.word	0x00009fd0
        /*07b8*/ 	.word	0x00000006
        /*07bc*/ 	.word	0x00000000
        /*07c0*/ 	.short	0x010a
        /*07c2*/ 	.byte	0x3f
	.zero		1


	//   ....[115]....
        /*07c4*/ 	.word	0x0000a060
        /*07c8*/ 	.word	0x00000009
        /*07cc*/ 	.word	0x00000000
        /*07d0*/ 	.short	0x010a
        /*07d2*/ 	.byte	0x3f
	.zero		1


	//   ....[116]....
        /*07d4*/ 	.word	0x0000a0f0
        /*07d8*/ 	.word	0x00000006
        /*07dc*/ 	.word	0x00000000
        /*07e0*/ 	.short	0x010a
        /*07e2*/ 	.byte	0x3f
	.zero		1


	//   ....[117]....
        /*07e4*/ 	.word	0x0000a180
        /*07e8*/ 	.word	0x00000009
        /*07ec*/ 	.word	0x00000000
        /*07f0*/ 	.short	0x010a
        /*07f2*/ 	.byte	0x3f
	.zero		1


	//   ....[118]....
        /*07f4*/ 	.word	0x0000a210
        /*07f8*/ 	.word	0x00000006
        /*07fc*/ 	.word	0x00000000
        /*0800*/ 	.short	0x010a
        /*0802*/ 	.byte	0x3f
	.zero		1


	//   ....[119]....
        /*0804*/ 	.word	0x0000a2a0
        /*0808*/ 	.word	0x00000009
        /*080c*/ 	.word	0x00000000
        /*0810*/ 	.short	0x010a
        /*0812*/ 	.byte	0x3f
	.zero		1


	//   ....[120]....
        /*0814*/ 	.word	0x0000a330
        /*0818*/ 	.word	0x00000006
        /*081c*/ 	.word	0x00000000
        /*0820*/ 	.short	0x010a
        /*0822*/ 	.byte	0x3f
	.zero		1


	//   ....[121]....
        /*0824*/ 	.word	0x0000a3c0
        /*0828*/ 	.word	0x00000009
        /*082c*/ 	.word	0x00000000
        /*0830*/ 	.short	0x010a
        /*0832*/ 	.byte	0x3f
	.zero		1


	//   ....[122]....
        /*0834*/ 	.word	0x0000a450
        /*0838*/ 	.word	0x00000006
        /*083c*/ 	.word	0x00000000
        /*0840*/ 	.short	0x010a
        /*0842*/ 	.byte	0x3f
	.zero		1


	//   ....[123]....
        /*0844*/ 	.word	0x0000a4e0
        /*0848*/ 	.word	0x00000009
        /*084c*/ 	.word	0x00000000
        /*0850*/ 	.short	0x010a
        /*0852*/ 	.byte	0x3f
	.zero		1


	//   ....[124]....
        /*0854*/ 	.word	0x0000a570
        /*0858*/ 	.word	0x00000006
        /*085c*/ 	.word	0x00000000
        /*0860*/ 	.short	0x010a
        /*0862*/ 	.byte	0x3f
	.zero		1


	//   ....[125]....
        /*0864*/ 	.word	0x0000a600
        /*0868*/ 	.word	0x00000009
        /*086c*/ 	.word	0x00000000
        /*0870*/ 	.short	0x010a
        /*0872*/ 	.byte	0x3f
	.zero		1


	//   ....[126]....
        /*0874*/ 	.word	0x0000a690
        /*0878*/ 	.word	0x00000008
        /*087c*/ 	.word	0x00000000
        /*0880*/ 	.short	0x010a
        /*0882*/ 	.byte	0x3f
	.zero		1


	//   ....[127]....
        /*0884*/ 	.word	0x0000a720
        /*0888*/ 	.word	0x0000000b
        /*088c*/ 	.word	0x00000000
        /*0890*/ 	.short	0x010a
        /*0892*/ 	.byte	0x3f
	.zero		1


	//   ....[128]....
        /*0894*/ 	.word	0x0000a7b0
        /*0898*/ 	.word	0x00000003
        /*089c*/ 	.word	0x00000000
        /*08a0*/ 	.short	0x010a
        /*08a2*/ 	.byte	0x3f
	.zero		1


	//   ....[129]....
        /*08a4*/ 	.word	0x0000a820
        /*08a8*/ 	.word	0x00000013
        /*08ac*/ 	.word	0xfffffff8
        /*08b0*/ 	.short	0x010a
        /*08b2*/ 	.byte	0x3f
	.zero		1


	//   ....[130]....
        /*08b4*/ 	.word	0x0000a880
        /*08b8*/ 	.word	0x00000013
        /*08bc*/ 	.word	0x00000000
        /*08c0*/ 	.short	0x010a
        /*08c2*/ 	.byte	0x3f
	.zero		1


	//   ....[131]....
        /*08c4*/ 	.word	0x0000a8e0
        /*08c8*/ 	.word	0x00000015
        /*08cc*/ 	.word	0x00000000
        /*08d0*/ 	.short	0x010a
        /*08d2*/ 	.byte	0x3f
	.zero		1


	//   ....[132]....
        /*08d4*/ 	.word	0x0000a940
        /*08d8*/ 	.word	0x00000013
        /*08dc*/ 	.word	0x00000008
        /*08e0*/ 	.short	0x010a
        /*08e2*/ 	.byte	0x3f
	.zero		1


	//   ....[133]....
        /*08e4*/ 	.word	0x0000aa10
        /*08e8*/ 	.word	0x00000015
        /*08ec*/ 	.word	0x00000128
        /*08f0*/ 	.short	0x010a
        /*08f2*/ 	.byte	0x3f
	.zero		1


	//   ....[134]....
        /*08f4*/ 	.word	0x0000aaf0
        /*08f8*/ 	.word	0x00000005
        /*08fc*/ 	.word	0x00000000
        /*0900*/ 	.short	0x010a
        /*0902*/ 	.byte	0x3f
	.zero		1


	//   ....[135]....
        /*0904*/ 	.word	0x0000ab40
        /*0908*/ 	.word	0x00000007
        /*090c*/ 	.word	0x00000000
        /*0910*/ 	.short	0x010a
        /*0912*/ 	.byte	0x3f
	.zero		1


	//   ....[136]....
        /*0914*/ 	.word	0x0000ab90
        /*0918*/ 	.word	0x00000006
        /*091c*/ 	.word	0x00000000
        /*0920*/ 	.short	0x010a
        /*0922*/ 	.byte	0x3f
	.zero		1


	//   ....[137]....
        /*0924*/ 	.word	0x0000abe0
        /*0928*/ 	.word	0x00000009
        /*092c*/ 	.word	0x00000000
        /*0930*/ 	.short	0x010a
        /*0932*/ 	.byte	0x3f
	.zero		1


	//   ....[138]....
        /*0934*/ 	.word	0x0000ac30
        /*0938*/ 	.word	0x00000006
        /*093c*/ 	.word	0x00000000
        /*0940*/ 	.short	0x010a
        /*0942*/ 	.byte	0x3f
	.zero		1


	//   ....[139]....
        /*0944*/ 	.word	0x0000ac80
        /*0948*/ 	.word	0x00000009
        /*094c*/ 	.word	0x00000000
        /*0950*/ 	.short	0x010a
        /*0952*/ 	.byte	0x3f
	.zero		1


	//   ....[140]....
        /*0954*/ 	.word	0x0000acd0
        /*0958*/ 	.word	0x00000006
        /*095c*/ 	.word	0x00000000
        /*0960*/ 	.short	0x010a
        /*0962*/ 	.byte	0x3f
	.zero		1


	//   ....[141]....
        /*0964*/ 	.word	0x0000ad20
        /*0968*/ 	.word	0x00000009
        /*096c*/ 	.word	0x00000000
        /*0970*/ 	.short	0x010a
        /*0972*/ 	.byte	0x3f
	.zero		1


	//   ....[142]....
        /*0974*/ 	.word	0x0000ad70
        /*0978*/ 	.word	0x00000006
        /*097c*/ 	.word	0x00000000
        /*0980*/ 	.short	0x010a
        /*0982*/ 	.byte	0x3f
	.zero		1


	//   ....[143]....
        /*0984*/ 	.word	0x0000adc0
        /*0988*/ 	.word	0x00000009
        /*098c*/ 	.word	0x00000000
        /*0990*/ 	.short	0x010a
        /*0992*/ 	.byte	0x3f
	.zero		1


	//   ....[144]....
        /*0994*/ 	.word	0x0000ae10
        /*0998*/ 	.word	0x00000006
        /*099c*/ 	.word	0x00000000
        /*09a0*/ 	.short	0x010a
        /*09a2*/ 	.byte	0x3f
	.zero		1


	//   ....[145]....
        /*09a4*/ 	.word	0x0000ae60
        /*09a8*/ 	.word	0x00000009
        /*09ac*/ 	.word	0x00000000
        /*09b0*/ 	.short	0x010a
        /*09b2*/ 	.byte	0x3f
	.zero		1


	//   ....[146]....
        /*09b4*/ 	.word	0x0000aeb0
        /*09b8*/ 	.word	0x00000006
        /*09bc*/ 	.word	0x00000000
        /*09c0*/ 	.short	0x010a
        /*09c2*/ 	.byte	0x3f
	.zero		1


	//   ....[147]....
        /*09c4*/ 	.word	0x0000af00
        /*09c8*/ 	.word	0x00000009
        /*09cc*/ 	.word	0x00000000
        /*09d0*/ 	.short	0x010a
        /*09d2*/ 	.byte	0x3f
	.zero		1


	//   ....[148]....
        /*09d4*/ 	.word	0x0000af50
        /*09d8*/ 	.word	0x00000006
        /*09dc*/ 	.word	0x00000000
        /*09e0*/ 	.short	0x010a
        /*09e2*/ 	.byte	0x3f
	.zero		1


	//   ....[149]....
        /*09e4*/ 	.word	0x0000afa0
        /*09e8*/ 	.word	0x00000009
        /*09ec*/ 	.word	0x00000000
        /*09f0*/ 	.short	0x010a
        /*09f2*/ 	.byte	0x3f
	.zero		1


	//   ....[150]....
        /*09f4*/ 	.word	0x0000aff0
        /*09f8*/ 	.word	0x00000006
        /*09fc*/ 	.word	0x00000000
        /*0a00*/ 	.short	0x010a
        /*0a02*/ 	.byte	0x3f
	.zero		1


	//   ....[151]....
        /*0a04*/ 	.word	0x0000b040
        /*0a08*/ 	.word	0x00000009
        /*0a0c*/ 	.word	0x00000000
        /*0a10*/ 	.short	0x010a
        /*0a12*/ 	.byte	0x3f
	.zero		1


	//   ....[152]....
        /*0a14*/ 	.word	0x0000b090
        /*0a18*/ 	.word	0x00000006
        /*0a1c*/ 	.word	0x00000000
        /*0a20*/ 	.short	0x010a
        /*0a22*/ 	.byte	0x3f
	.zero		1


	//   ....[153]....
        /*0a24*/ 	.word	0x0000b0e0
        /*0a28*/ 	.word	0x00000009
        /*0a2c*/ 	.word	0x00000000
        /*0a30*/ 	.short	0x010a
        /*0a32*/ 	.byte	0x3f
	.zero		1


	//   ....[154]....
        /*0a34*/ 	.word	0x0000b130
        /*0a38*/ 	.word	0x00000006
        /*0a3c*/ 	.word	0x00000000
        /*0a40*/ 	.short	0x010a
        /*0a42*/ 	.byte	0x3f
	.zero		1


	//   ....[155]....
        /*0a44*/ 	.word	0x0000b180
        /*0a48*/ 	.word	0x00000009
        /*0a4c*/ 	.word	0x00000000
        /*0a50*/ 	.short	0x010a
        /*0a52*/ 	.byte	0x3f
	.zero		1


	//   ....[156]....
        /*0a54*/ 	.word	0x0000b1d0
        /*0a58*/ 	.word	0x00000006
        /*0a5c*/ 	.word	0x00000000
        /*0a60*/ 	.short	0x010a
        /*0a62*/ 	.byte	0x3f
	.zero		1


	//   ....[157]....
        /*0a64*/ 	.word	0x0000b220
        /*0a68*/ 	.word	0x00000009
        /*0a6c*/ 	.word	0x00000000
        /*0a70*/ 	.short	0x010a
        /*0a72*/ 	.byte	0x3f
	.zero		1


	//   ....[158]....
        /*0a74*/ 	.word	0x0000b270
        /*0a78*/ 	.word	0x00000006
        /*0a7c*/ 	.word	0x00000000
        /*0a80*/ 	.short	0x010a
        /*0a82*/ 	.byte	0x3f
	.zero		1


	//   ....[159]....
        /*0a84*/ 	.word	0x0000b2c0
        /*0a88*/ 	.word	0x00000009
        /*0a8c*/ 	.word	0x00000000
        /*0a90*/ 	.short	0x010a
        /*0a92*/ 	.byte	0x3f
	.zero		1


	//   ....[160]....
        /*0a94*/ 	.word	0x0000b310
        /*0a98*/ 	.word	0x00000006
        /*0a9c*/ 	.word	0x00000000
        /*0aa0*/ 	.short	0x010a
        /*0aa2*/ 	.byte	0x3f
	.zero		1


	//   ....[161]....
        /*0aa4*/ 	.word	0x0000b360
        /*0aa8*/ 	.word	0x00000009
        /*0aac*/ 	.word	0x00000000
        /*0ab0*/ 	.short	0x010a
        /*0ab2*/ 	.byte	0x3f
	.zero		1


	//   ....[162]....
        /*0ab4*/ 	.word	0x0000b3b0
        /*0ab8*/ 	.word	0x00000006
        /*0abc*/ 	.word	0x00000000
        /*0ac0*/ 	.short	0x010a
        /*0ac2*/ 	.byte	0x3f
	.zero		1


	//   ....[163]....
        /*0ac4*/ 	.word	0x0000b400
        /*0ac8*/ 	.word	0x00000009
        /*0acc*/ 	.word	0x00000000
        /*0ad0*/ 	.short	0x010a
        /*0ad2*/ 	.byte	0x3f
	.zero		1


	//   ....[164]....
        /*0ad4*/ 	.word	0x0000b450
        /*0ad8*/ 	.word	0x00000006
        /*0adc*/ 	.word	0x00000000
        /*0ae0*/ 	.short	0x010a
        /*0ae2*/ 	.byte	0x3f
	.zero		1


	//   ....[165]....
        /*0ae4*/ 	.word	0x0000b4a0
        /*0ae8*/ 	.word	0x00000009
        /*0aec*/ 	.word	0x00000000
        /*0af0*/ 	.short	0x010a
        /*0af2*/ 	.byte	0x3f
	.zero		1


	//   ....[166]....
        /*0af4*/ 	.word	0x0000b4f0
        /*0af8*/ 	.word	0x00000006
        /*0afc*/ 	.word	0x00000000
        /*0b00*/ 	.short	0x010a
        /*0b02*/ 	.byte	0x3f
	.zero		1


	//   ....[167]....
        /*0b04*/ 	.word	0x0000b540
        /*0b08*/ 	.word	0x00000009
        /*0b0c*/ 	.word	0x00000000
        /*0b10*/ 	.short	0x010a
        /*0b12*/ 	.byte	0x3f
	.zero		1


	//   ....[168]....
        /*0b14*/ 	.word	0x0000b590
        /*0b18*/ 	.word	0x00000008
        /*0b1c*/ 	.word	0x00000000
        /*0b20*/ 	.short	0x010a
        /*0b22*/ 	.byte	0x3f
	.zero		1


	//   ....[169]....
        /*0b24*/ 	.word	0x0000b5e0
        /*0b28*/ 	.word	0x0000000b
        /*0b2c*/ 	.word	0x00000000
        /*0b30*/ 	.short	0x010a
        /*0b32*/ 	.byte	0x3f
	.zero		1


	//----- nvinfo : EIATTR_NUM_MBARRIERS
	.align		4
.L_28:
        /*0b34*/ 	.byte	0x03, 0x38
        /*0b36*/ 	.short	0x0050


	//----- nvinfo : EIATTR_EXIT_INSTR_OFFSETS
	.align		4
        /*0b38*/ 	.byte	0x04, 0x1c
        /*0b3a*/ 	.short	(.L_30 - .L_29)


	//   ....[0]....
.L_29:
        /*0b3c*/ 	.word	0x00001810


	//   ....[1]....
        /*0b40*/ 	.word	0x00001870


	//   ....[2]....
        /*0b44*/ 	.word	0x00008540


	//   ....[3]....
        /*0b48*/ 	.word	0x00008570


	//   ....[4]....
        /*0b4c*/ 	.word	0x0000a800


	//----- nvinfo : EIATTR_MAX_THREADS
	.align		4
.L_30:
        /*0b50*/ 	.byte	0x04, 0x05
        /*0b52*/ 	.short	(.L_32 - .L_31)
.L_31:
        /*0b54*/ 	.word	0x00000180
        /*0b58*/ 	.word	0x00000001
        /*0b5c*/ 	.word	0x00000001


	//----- nvinfo : EIATTR_CRS_STACK_SIZE
	.align		4
.L_32:
        /*0b60*/ 	.byte	0x04, 0x1e
        /*0b62*/ 	.short	(.L_34 - .L_33)
.L_33:
        /*0b64*/ 	.word	0x00000000


	//----- nvinfo : EIATTR_CBANK_PARAM_SIZE
	.align		4
.L_34:
        /*0b68*/ 	.byte	0x03, 0x19
        /*0b6a*/ 	.short	0x0470


	//----- nvinfo : EIATTR_PARAM_CBANK
	.align		4
        /*0b6c*/ 	.byte	0x04, 0x0a
        /*0b6e*/ 	.short	(.L_36 - .L_35)
	.align		4
.L_35:
        /*0b70*/ 	.word	index@(.nv.constant0._ZN7cutlass13device_kernelINS_4gemm6kernel13GemmUniversalIN4cute5tupleIJiiiiEEENS1_10collective13CollectiveMmaINS1_37MainloopSm90TmaGmmaWarpSpecializedFP8ILi37ENS5_IJNS4_1CILi2EEENSA_ILi1EEESC_EEENS1_32KernelTmaWarpSpecializedPingpongEEENS5_IJNSA_ILi64EEENSA_ILi128EEENSA_ILi32EEEEEENS_12float_e4m3_tENS5_IJlSC_lEEESK_SL_NS4_8TiledMMAINS4_8MMA_AtomIJNS4_4SM904GMMA31MMA_64x128x32_F32E4M3E4M3_SS_TNILNSP_7ScaleInE1ELSR_1EEEEEENS4_6LayoutINS5_IJSC_SC_SC_EEENS5_IJNSA_ILi0EEESW_SW_EEEEENS5_IJNS4_10UnderscoreESZ_SZ_EEEEENS4_13SM90_TMA_LOADENS4_14ComposedLayoutINS4_7SwizzleILi1ELi4ELi3EEENS4_18smem_ptr_flag_bitsILi8EEENSU_INS5_IJNSA_ILi8EEESI_EEENS5_IJSI_SC_EEEEEEEvNS4_8identityENS4_23SM90_TMA_LOAD_MULTICASTES1C_vS1D_EENS_8epilogue10collective6detail29Sm90TmaWarpSpecializedAdapterINS1H_15DefaultEpilogueISK_SL_SL_NS1G_6thread17LinearCombinationISK_Li1EffLNS1L_9ScaleType4KindE0ELNS_15FloatRoundStyleE2ESK_EENS1_15EpilogueDefaultEEEEEvvEEEEvNT_6ParamsE)
        /*0b74*/ 	.short	0x0210
        /*0b76*/ 	.short	0x0470


	//----- nvinfo : EIATTR_SW_WAR
	.align		4
.L_36:
        /*0b78*/ 	.byte	0x04, 0x36
        /*0b7a*/ 	.short	(.L_38 - .L_37)
.L_37:
        /*0b7c*/ 	.word	0x00000008
.L_38:


//--------------------- .nv.callgraph             --------------------------
	.section	.nv.callgraph,"",@"SHT_CUDA_CALLGRAPH"
	.align	4
	.sectionentsize	8
	.align		4
        /*0000*/ 	.word	0x00000000
	.align		4
        /*0004*/ 	.word	0xffffffff
	.align		4
        /*0008*/ 	.word	0x00000000
	.align		4
        /*000c*/ 	.word	0xfffffffe
	.align		4
        /*0010*/ 	.word	0x00000000
	.align		4
        /*0014*/ 	.word	0xfffffffd
	.align		4
        /*0018*/ 	.word	0x00000000
	.align		4
        /*001c*/ 	.word	0xfffffffc


//--------------------- .nv.constant4             --------------------------
	.section	.nv.constant4,"a",@progbits
	.align	8
	.align		8
.nv.constant4:
        /*0000*/ 	.dword	_ZN40_INTERNAL_d29c09f5_4_k_cu_4ce0939d_237394cuda3std3__45__cpo5beginE
	.align		8
        /*0008*/ 	.dword	_ZN40_INTERNAL_d29c09f5_4_k_cu_4ce0939d_237394cuda3std3__45__cpo3endE
	.align		8
        /*0010*/ 	.dword	_ZN40_INTERNAL_d29c09f5_4_k_cu_4ce0939d_237394cuda3std3__45__cpo6cbeginE
	.align		8
        /*0018*/ 	.dword	_ZN40_INTERNAL_d29c09f5_4_k_cu_4ce0939d_237394cuda3std3__45__cpo4cendE
	.align		8
        /*0020*/ 	.dword	_ZN40_INTERNAL_d29c09f5_4_k_cu_4ce0939d_237394cuda3std3__442_GLOBAL__N__d29c09f5_4_k_cu_4ce0939d_237396ignoreE
	.align		8
        /*0028*/ 	.dword	_ZN40_INTERNAL_d29c09f5_4_k_cu_4ce0939d_237394cuda3std3__419piecewise_constructE
	.align		8
        /*0030*/ 	.dword	_ZN40_INTERNAL_d29c09f5_4_k_cu_4ce0939d_237394cuda3std3__48in_placeE
	.align		8
        /*0038*/ 	.dword	_ZN40_INTERNAL_d29c09f5_4_k_cu_4ce0939d_237394cuda3std6ranges3__45__cpo4swapE
	.align		8
        /*0040*/ 	.dword	_ZN40_INTERNAL_d29c09f5_4_k_cu_4ce0939d_237394cuda3std6ranges3__45__cpo9iter_moveE
	.align		8
        /*0048*/ 	.dword	_ZN40_INTERNAL_d29c09f5_4_k_cu_4ce0939d_237394cute7productE
	.align		8
        /*0050*/ 	.dword	_ZN40_INTERNAL_d29c09f5_4_k_cu_4ce0939d_237394cute1_E


//--------------------- .text._ZN7cutlass13device_kernelINS_4gemm6kernel13GemmUniversalIN4cute5tupleIJiiiiEEENS1_10collective13CollectiveMmaINS1_37MainloopSm90TmaGmmaWarpSpecializedFP8ILi37ENS5_IJNS4_1CILi2EEENSA_ILi1EEESC_EEENS1_32KernelTmaWarpSpecializedPingpongEEENS5_IJNSA_ILi64EEENSA_ILi128EEENSA_ILi32EEEEEENS_12float_e4m3_tENS5_IJlSC_lEEESK_SL_NS4_8TiledMMAINS4_8MMA_AtomIJNS4_4SM904GMMA31MMA_64x128x32_F32E4M3E4M3_SS_TNILNSP_7ScaleInE1ELSR_1EEEEEENS4_6LayoutINS5_IJSC_SC_SC_EEENS5_IJNSA_ILi0EEESW_SW_EEEEENS5_IJNS4_10UnderscoreESZ_SZ_EEEEENS4_13SM90_TMA_LOADENS4_14ComposedLayoutINS4_7SwizzleILi1ELi4ELi3EEENS4_18smem_ptr_flag_bitsILi8EEENSU_INS5_IJNSA_ILi8EEESI_EEENS5_IJSI_SC_EEEEEEEvNS4_8identityENS4_23SM90_TMA_LOAD_MULTICASTES1C_vS1D_EENS_8epilogue10collective6detail29Sm90TmaWarpSpecializedAdapterINS1H_15DefaultEpilogueISK_SL_SL_NS1G_6thread17LinearCombinationISK_Li1EffLNS1L_9ScaleType4KindE0ELNS_15FloatRoundStyleE2ESK_EENS1_15EpilogueDefaultEEEEEvvEEEEvNT_6ParamsE --------------------------
	.section	.text._ZN7cutlass13device_kernelINS_4gemm6kernel13GemmUniversalIN4cute5tupleIJiiiiEEENS1_10collective13CollectiveMmaINS1_37MainloopSm90TmaGmmaWarpSpecializedFP8ILi37ENS5_IJNS4_1CILi2EEENSA_ILi1EEESC_EEENS1_32KernelTmaWarpSpecializedPingpongEEENS5_IJNSA_ILi64EEENSA_ILi128EEENSA_ILi32EEEEEENS_12float_e4m3_tENS5_IJlSC_lEEESK_SL_NS4_8TiledMMAINS4_8MMA_AtomIJNS4_4SM904GMMA31MMA_64x128x32_F32E4M3E4M3_SS_TNILNSP_7ScaleInE1ELSR_1EEEEEENS4_6LayoutINS5_IJSC_SC_SC_EEENS5_IJNSA_ILi0EEESW_SW_EEEEENS5_IJNS4_10UnderscoreESZ_SZ_EEEEENS4_13SM90_TMA_LOADENS4_14ComposedLayoutINS4_7SwizzleILi1ELi4ELi3EEENS4_18smem_ptr_flag_bitsILi8EEENSU_INS5_IJNSA_ILi8EEESI_EEENS5_IJSI_SC_EEEEEEEvNS4_8identityENS4_23SM90_TMA_LOAD_MULTICASTES1C_vS1D_EENS_8epilogue10collective6detail29Sm90TmaWarpSpecializedAdapterINS1H_15DefaultEpilogueISK_SL_SL_NS1G_6thread17LinearCombinationISK_Li1EffLNS1L_9ScaleType4KindE0ELNS_15FloatRoundStyleE2ESK_EENS1_15EpilogueDefaultEEEEEvvEEEEvNT_6ParamsE,"ax",@progbits
	.align	128
.text._ZN7cutlass13device_kernelINS_4gemm6kernel13GemmUniversalIN4cute5tupleIJiiiiEEENS1_10collective13CollectiveMmaINS1_37MainloopSm90TmaGmmaWarpSpecializedFP8ILi37ENS5_IJNS4_1CILi2EEENSA_ILi1EEESC_EEENS1_32KernelTmaWarpSpecializedPingpongEEENS5_IJNSA_ILi64EEENSA_ILi128EEENSA_ILi32EEEEEENS_12float_e4m3_tENS5_IJlSC_lEEESK_SL_NS4_8TiledMMAINS4_8MMA_AtomIJNS4_4SM904GMMA31MMA_64x128x32_F32E4M3E4M3_SS_TNILNSP_7ScaleInE1ELSR_1EEEEEENS4_6LayoutINS5_IJSC_SC_SC_EEENS5_IJNSA_ILi0EEESW_SW_EEEEENS5_IJNS4_10UnderscoreESZ_SZ_EEEEENS4_13SM90_TMA_LOADENS4_14ComposedLayoutINS4_7SwizzleILi1ELi4ELi3EEENS4_18smem_ptr_flag_bitsILi8EEENSU_INS5_IJNSA_ILi8EEESI_EEENS5_IJSI_SC_EEEEEEEvNS4_8identityENS4_23SM90_TMA_LOAD_MULTICASTES1C_vS1D_EENS_8epilogue10collective6detail29Sm90TmaWarpSpecializedAdapterINS1H_15DefaultEpilogueISK_SL_SL_NS1G_6thread17LinearCombinationISK_Li1EffLNS1L_9ScaleType4KindE0ELNS_15FloatRoundStyleE2ESK_EENS1_15EpilogueDefaultEEEEEvvEEEEvNT_6ParamsE:
        .type           _ZN7cutlass13device_kernelINS_4gemm6kernel13GemmUniversalIN4cute5tupleIJiiiiEEENS1_10collective13CollectiveMmaINS1_37MainloopSm90TmaGmmaWarpSpecializedFP8ILi37ENS5_IJNS4_1CILi2EEENSA_ILi1EEESC_EEENS1_32KernelTmaWarpSpecializedPingpongEEENS5_IJNSA_ILi64EEENSA_ILi128EEENSA_ILi32EEEEEENS_12float_e4m3_tENS5_IJlSC_lEEESK_SL_NS4_8TiledMMAINS4_8MMA_AtomIJNS4_4SM904GMMA31MMA_64x128x32_F32E4M3E4M3_SS_TNILNSP_7ScaleInE1ELSR_1EEEEEENS4_6LayoutINS5_IJSC_SC_SC_EEENS5_IJNSA_ILi0EEESW_SW_EEEEENS5_IJNS4_10UnderscoreESZ_SZ_EEEEENS4_13SM90_TMA_LOADENS4_14ComposedLayoutINS4_7SwizzleILi1ELi4ELi3EEENS4_18smem_ptr_flag_bitsILi8EEENSU_INS5_IJNSA_ILi8EEESI_EEENS5_IJSI_SC_EEEEEEEvNS4_8identityENS4_23SM90_TMA_LOAD_MULTICASTES1C_vS1D_EENS_8epilogue10collective6detail29Sm90TmaWarpSpecializedAdapterINS1H_15DefaultEpilogueISK_SL_SL_NS1G_6thread17LinearCombinationISK_Li1EffLNS1L_9ScaleType4KindE0ELNS_15FloatRoundStyleE2ESK_EENS1_15EpilogueDefaultEEEEEvvEEEEvNT_6ParamsE,@function
        .size           _ZN7cutlass13device_kernelINS_4gemm6kernel13GemmUniversalIN4cute5tupleIJiiiiEEENS1_10collective13CollectiveMmaINS1_37MainloopSm90TmaGmmaWarpSpecializedFP8ILi37ENS5_IJNS4_1CILi2EEENSA_ILi1EEESC_EEENS1_32KernelTmaWarpSpecializedPingpongEEENS5_IJNSA_ILi64EEENSA_ILi128EEENSA_ILi32EEEEEENS_12float_e4m3_tENS5_IJlSC_lEEESK_SL_NS4_8TiledMMAINS4_8MMA_AtomIJNS4_4SM904GMMA31MMA_64x128x32_F32E4M3E4M3_SS_TNILNSP_7ScaleInE1ELSR_1EEEEEENS4_6LayoutINS5_IJSC_SC_SC_EEENS5_IJNSA_ILi0EEESW_SW_EEEEENS5_IJNS4_10UnderscoreESZ_SZ_EEEEENS4_13SM90_TMA_LOADENS4_14ComposedLayoutINS4_7SwizzleILi1ELi4ELi3EEENS4_18smem_ptr_flag_bitsILi8EEENSU_INS5_IJNSA_ILi8EEESI_EEENS5_IJSI_SC_EEEEEEEvNS4_8identityENS4_23SM90_TMA_LOAD_MULTICASTES1C_vS1D_EENS_8epilogue10collective6detail29Sm90TmaWarpSpecializedAdapterINS1H_15DefaultEpilogueISK_SL_SL_NS1G_6thread17LinearCombinationISK_Li1EffLNS1L_9ScaleType4KindE0ELNS_15FloatRoundStyleE2ESK_EENS1_15EpilogueDefaultEEEEEvvEEEEvNT_6ParamsE,(.L_x_277 - _ZN7cutlass13device_kernelINS_4gemm6kernel13GemmUniversalIN4cute5tupleIJiiiiEEENS1_10collective13CollectiveMmaINS1_37MainloopSm90TmaGmmaWarpSpecializedFP8ILi37ENS5_IJNS4_1CILi2EEENSA_ILi1EEESC_EEENS1_32KernelTmaWarpSpecializedPingpongEEENS5_IJNSA_ILi64EEENSA_ILi128EEENSA_ILi32EEEEEENS_12float_e4m3_tENS5_IJlSC_lEEESK_SL_NS4_8TiledMMAINS4_8MMA_AtomIJNS4_4SM904GMMA31MMA_64x128x32_F32E4M3E4M3_SS_TNILNSP_7ScaleInE1ELSR_1EEEEEENS4_6LayoutINS5_IJSC_SC_SC_EEENS5_IJNSA_ILi0EEESW_SW_EEEEENS5_IJNS4_10UnderscoreESZ_SZ_EEEEENS4_13SM90_TMA_LOADENS4_14ComposedLayoutINS4_7SwizzleILi1ELi4ELi3EEENS4_18smem_ptr_flag_bitsILi8EEENSU_INS5_IJNSA_ILi8EEESI_EEENS5_IJSI_SC_EEEEEEEvNS4_8identityENS4_23SM90_TMA_LOAD_MULTICASTES1C_vS1D_EENS_8epilogue10collective6detail29Sm90TmaWarpSpecializedAdapterINS1H_15DefaultEpilogueISK_SL_SL_NS1G_6thread17LinearCombinationISK_Li1EffLNS1L_9ScaleType4KindE0ELNS_15FloatRoundStyleE2ESK_EENS1_15EpilogueDefaultEEEEEvvEEEEvNT_6ParamsE)
        .other          _ZN7cutlass13device_kernelINS_4gemm6kernel13GemmUniversalIN4cute5tupleIJiiiiEEENS1_10collective13CollectiveMmaINS1_37MainloopSm90TmaGmmaWarpSpecializedFP8ILi37ENS5_IJNS4_1CILi2EEENSA_ILi1EEESC_EEENS1_32KernelTmaWarpSpecializedPingpongEEENS5_IJNSA_ILi64EEENSA_ILi128EEENSA_ILi32EEEEEENS_12float_e4m3_tENS5_IJlSC_lEEESK_SL_NS4_8TiledMMAINS4_8MMA_AtomIJNS4_4SM904GMMA31MMA_64x128x32_F32E4M3E4M3_SS_TNILNSP_7ScaleInE1ELSR_1EEEEEENS4_6LayoutINS5_IJSC_SC_SC_EEENS5_IJNSA_ILi0EEESW_SW_EEEEENS5_IJNS4_10UnderscoreESZ_SZ_EEEEENS4_13SM90_TMA_LOADENS4_14ComposedLayoutINS4_7SwizzleILi1ELi4ELi3EEENS4_18smem_ptr_flag_bitsILi8EEENSU_INS5_IJNSA_ILi8EEESI_EEENS5_IJSI_SC_EEEEEEEvNS4_8identityENS4_23SM90_TMA_LOAD_MULTICASTES1C_vS1D_EENS_8epilogue10collective6detail29Sm90TmaWarpSpecializedAdapterINS1H_15DefaultEpilogueISK_SL_SL_NS1G_6thread17LinearCombinationISK_Li1EffLNS1L_9ScaleType4KindE0ELNS_15FloatRoundStyleE2ESK_EENS1_15EpilogueDefaultEEEEEvvEEEEvNT_6ParamsE,@"STO_CUDA_ENTRY STV_DEFAULT"
_ZN7cutlass13device_kernelINS_4gemm6kernel13GemmUniversalIN4cute5tupleIJiiiiEEENS1_10collective13CollectiveMmaINS1_37MainloopSm90TmaGmmaWarpSpecializedFP8ILi37ENS5_IJNS4_1CILi2EEENSA_ILi1EEESC_EEENS1_32KernelTmaWarpSpecializedPingpongEEENS5_IJNSA_ILi64EEENSA_ILi128EEENSA_ILi32EEEEEENS_12float_e4m3_tENS5_IJlSC_lEEESK_SL_NS4_8TiledMMAINS4_8MMA_AtomIJNS4_4SM904GMMA31MMA_64x128x32_F32E4M3E4M3_SS_TNILNSP_7ScaleInE1ELSR_1EEEEEENS4_6LayoutINS5_IJSC_SC_SC_EEENS5_IJNSA_ILi0EEESW_SW_EEEEENS5_IJNS4_10UnderscoreESZ_SZ_EEEEENS4_13SM90_TMA_LOADENS4_14ComposedLayoutINS4_7SwizzleILi1ELi4ELi3EEENS4_18smem_ptr_flag_bitsILi8EEENSU_INS5_IJNSA_ILi8EEESI_EEENS5_IJSI_SC_EEEEEEEvNS4_8identityENS4_23SM90_TMA_LOAD_MULTICASTES1C_vS1D_EENS_8epilogue10collective6detail29Sm90TmaWarpSpecializedAdapterINS1H_15DefaultEpilogueISK_SL_SL_NS1G_6thread17LinearCombinationISK_Li1EffLNS1L_9ScaleType4KindE0ELNS_15FloatRoundStyleE2ESK_EENS1_15EpilogueDefaultEEEEEvvEEEEvNT_6ParamsE:
[----:B------:R-:W-:Y:S01]  /*0000*/  LDC R1, c[0x0][0x28] ;  /* 0x00000a00ff017b82 */ /* 0x000fe20000000800 */
[----:B------:R-:W0:Y:S01]  /*0010*/  S2R R11, SR_TID.X ;  /* 0x00000000000b7919 */ /* 0x000e220000002100 */
[----:B------:R-:W-:Y:S01]  /*0020*/  ELECT P0, URZ, PT ;  /* 0x00000000003f782f */ /* 0x000fe20003800000 */
[----:B------:R-:W-:Y:S01]  /*0030*/  BSSY B0, `(.L_x_0) ;  /* 0x000000f000007945 */ /* 0x000fe20003800000 */
[--C-:B0-----:R-:W-:Y:S02]  /*0040*/  SHF.R.U32.HI R0, RZ, 0x5, R11.reuse ;  /* 0x00000005ff007819 */ /* 0x101fe4000001160b */
[----:B------:R-:W-:-:S03]  /*0050*/  SHF.R.U32.HI R5, RZ, 0x7, R11 ;  /* 0x00000007ff057819 */ /* 0x000fc6000001160b */
[----:B------:R-:W0:Y:S04]  /*0060*/  SHFL.IDX PT, R2, R0, RZ, 0x1f ;  /* 0x00001fff00027589 */ /* 0x000e2800000e0000 */
[----:B------:R1:W2:Y:S01]  /*0070*/  SHFL.IDX PT, R6, R5, RZ, 0x1f ;  /* 0x00001fff05067589 */ /* 0x0002a200000e0000 */
[----:B0-----:R-:W-:-:S13]  /*0080*/  ISETP.NE.OR P0, PT, R2, RZ, !P0 ;  /* 0x000000ff0200720c */ /* 0x001fda0004705670 */
[----:B-12---:R-:W-:Y:S05]  /*0090*/  @P0 BRA `(.L_x_1) ;  /* 0x0000000000200947 */ /* 0x006fea0003800000 */
[----:B------:R-:W-:Y:S02]  /*00a0*/  ULDC.64 UR4, c[0x0][0x198] ;  /* 0x0000660000047ab9 */ /* 0x000fe40000000a00 */
[----:B------:R-:W-:Y:S02]  /*00b0*/  UIADD3 UR6, UP0, UR4, 0xf0, URZ ;  /* 0x000000f004067890 */ /* 0x000fe4000ff1e03f */
[----:B------:R-:W-:Y:S02]  /*00c0*/  UIADD3 UR4, UP1, UR4, 0x1f0, URZ ;  /* 0x000001f004047890 */ /* 0x000fe4000ff3e03f */
[----:B------:R-:W-:Y:S02]  /*00d0*/  UIADD3.X UR7, URZ, UR5, URZ, UP0, !UPT ;  /* 0x000000053f077290 */ /* 0x000fe400087fe43f */
[----:B------:R-:W-:-:S07]  /*00e0*/  UIADD3.X UR5, URZ, UR5, URZ, UP1, !UPT ;  /* 0x000000053f057290 */ /* 0x000fce0008ffe43f */
[----:B------:R0:W-:Y:S02]  /*00f0*/  UTMACCTL.PF [UR6] ;  /* 0x00000000060079b9 */ /* 0x0001e40008040000 */
[----:B------:R0:W-:Y:S02]  /*0100*/  UTMACCTL.PF [UR4] ;  /* 0x00000000040079b9 */ /* 0x0001e40008040000 */
[----:B0-----:R-:W-:Y:S01]  /*0110*/  NOP ;  /* 0x0000000000007918 */ /* 0x001fe20000000000 */
.L_x_1:
[----:B------:R-:W-:Y:S05]  /*0120*/  BSYNC B0 ;  /* 0x0000000000007941 */ /* 0x000fea0003800000 */
.L_x_0:
[----:B------:R-:W0:Y:S02]  /*0130*/  SHFL.IDX PT, R7, R0, RZ, 0x1f ;  /* 0x00001fff00077589 */ /* 0x000e2400000e0000 */
[----:B0-----:R-:W-:-:S13]  /*0140*/  ISETP.NE.AND P0, PT, R7, RZ, PT ;  /* 0x000000ff0700720c */ /* 0x001fda0003f05270 */
[----:B------:R-:W-:Y:S05]  /*0150*/  @P0 BRA `(.L_x_2) ;  /* 0x00000004006c0947 */ /* 0x000fea0003800000 */
[----:B------:R-:W-:Y:S01]  /*0160*/  ELECT P0, URZ, PT ;  /* 0x00000000003f782f */ /* 0x000fe20003800000 */
[----:B------:R-:W-:-:S12]  /*0170*/  BSSY B0, `(.L_x_2) ;  /* 0x0000059000007945 */ /* 0x000fd80003800000 */
[----:B------:R-:W-:Y:S05]  /*0180*/  @!P0 BRA `(.L_x_3) ;  /* 0x00000004005c8947 */ /* 0x000fea0003800000 */
[----:B------:R-:W0:Y:S01]  /*0190*/  S2UR UR8, SR_CgaCtaId ;  /* 0x00000000000879c3 */ /* 0x000e220000008800 */
[----:B------:R-:W-:Y:S01]  /*01a0*/  UMOV UR4, 0x400 ;  /* 0x0000040000047882 */ /* 0x000fe20000000000 */
[----:B------:R-:W-:Y:S01]  /*01b0*/  UMOV UR5, 0x1 ;  /* 0x0000000100057882 */ /* 0x000fe20000000000 */
[----:B------:R-:W-:Y:S02]  /*01c0*/  UMOV UR6, 0x2 ;  /* 0x0000000200067882 */ /* 0x000fe40000000000 */
[----:B------:R-:W-:-:S04]  /*01d0*/  UIADD3 UR6, -UR6, 0x100000, URZ ;  /* 0x0010000006067890 */ /* 0x000fc8000fffe13f */
[----:B------:R-:W-:Y:S02]  /*01e0*/  USHF.L.U32 UR7, UR6, 0xb, URZ ;  /* 0x0000000b06077899 */ /* 0x000fe4000800063f */
[----:B------:R-:W-:Y:S02]  /*01f0*/  USHF.L.U32 UR6, UR6, 0x1, URZ ;  /* 0x0000000106067899 */ /* 0x000fe4000800063f */
[----:B0-----:R-:W-:Y:S02]  /*0200*/  ULEA UR8, UR8, UR4, 0x18 ;  /* 0x0000000408087291 */ /* 0x001fe4000f8ec03f */
[----:B------:R-:W-:-:S04]  /*0210*/  UIADD3 UR4, -UR5, 0x100000, URZ ;  /* 0x0010000005047890 */ /* 0x000fc8000fffe13f */
[----:B------:R-:W-:Y:S02]  /*0220*/  USHF.L.U32 UR5, UR4, 0xb, URZ ;  /* 0x0000000b04057899 */ /* 0x000fe4000800063f */
[----:B------:R-:W-:Y:S01]  /*0230*/  USHF.L.U32 UR4, UR4, 0x1, URZ ;  /* 0x0000000104047899 */ /* 0x000fe2000800063f */
[----:B------:R-:W0:Y:S11]  /*0240*/  FENCE.VIEW.ASYNC.S ;  /* 0x00000000000073c6 */ /* 0x000e360000000000 */
[----:B0-----:R0:W1:Y:S01]  /*0250*/  SYNCS.EXCH.64 URZ, [UR8], UR4 ;  /* 0x00000004083f75b2 */ /* 0x0010620008000100 */
[----:B------:R0:W2:Y:S01]  /*0260*/  SYNCS.EXCH.64 URZ, [UR8+0x128], UR6 ;  /* 0x00012806083f75b2 */ /* 0x0000a20008000100 */
[----:B------:R0:W3:Y:S01]  /*0270*/  SYNCS.EXCH.64 URZ, [UR8+0x8], UR4 ;  /* 0x00000804083f75b2 */ /* 0x0000e20008000100 */
[----:B------:R0:W4:Y:S01]  /*0280*/  SYNCS.EXCH.64 URZ, [UR8+0x130], UR6 ;  /* 0x00013006083f75b2 */ /* 0x0001220008000100 */
[----:B------:R0:W0:Y:S01]  /*0290*/  SYNCS.EXCH.64 URZ, [UR8+0x10], UR4 ;  /* 0x00001004083f75b2 */ /* 0x0000220008000100 */
        /* <DEDUP_REMOVED lines=69> */
[----:B-1234-:R-:W-:Y:S01]  /*06f0*/  NOP ;  /* 0x0000000000007918 */ /* 0x01efe20000000000 */
.L_x_3:
[----:B0-----:R-:W-:Y:S05]  /*0700*/  BSYNC B0 ;  /* 0x0000000000007941 */ /* 0x001fea0003800000 */
.L_x_2:
[----:B------:R-:W0:Y:S01]  /*0710*/  SHFL.IDX PT, R3, R0, RZ, 0x1f ;  /* 0x00001fff00037589 */ /* 0x000e2200000e0000 */
[----:B------:R-:W-:Y:S01]  /*0720*/  SHF.R.S32.HI R4, RZ, 0x1f, R11 ;  /* 0x0000001fff047819 */ /* 0x000fe2000001140b */
[----:B------:R-:W1:Y:S01]  /*0730*/  S2UR UR13, SR_CTAID.X ;  /* 0x00000000000d79c3 */ /* 0x000e620000002500 */
[----:B------:R-:W-:Y:S01]  /*0740*/  ELECT P0, URZ, PT ;  /* 0x00000000003f782f */ /* 0x000fe20003800000 */
[----:B------:R2:W3:Y:S01]  /*0750*/  SHFL.IDX PT, R8, R0, RZ, 0x1f ;  /* 0x00001fff00087589 */ /* 0x0004e200000e0000 */
[----:B------:R-:W-:Y:S02]  /*0760*/  LEA.HI R4, R4, R11, RZ, 0x7 ;  /* 0x0000000b04047211 */ /* 0x000fe400078f38ff */
[----:B------:R-:W-:Y:S01]  /*0770*/  ELECT P1, URZ, PT ;  /* 0x00000000003f782f */ /* 0x000fe20003820000 */
[----:B------:R-:W-:Y:S01]  /*0780*/  NOP ;  /* 0x0000000000007918 */ /* 0x000fe20000000000 */
[----:B------:R-:W4:Y:S01]  /*0790*/  S2R R16, SR_CTAID.Y ;  /* 0x0000000000107919 */ /* 0x000f220000002600 */
[----:B------:R-:W-:Y:S01]  /*07a0*/  LOP3.LUT R4, R4, 0xffffff80, RZ, 0xc0, !PT ;  /* 0xffffff8004047812 */ /* 0x000fe200078ec0ff */
[----:B------:R-:W-:Y:S01]  /*07b0*/  ULDC UR4, c[0x0][0x150] ;  /* 0x0000540000047ab9 */ /* 0x000fe20000000800 */
[----:B------:R-:W5:Y:S01]  /*07c0*/  LDC R12, c[0x0][0x144] ;  /* 0x00005100ff0c7b82 */ /* 0x000f620000000800 */
[----:B------:R3:W5:Y:S01]  /*07d0*/  SHFL.IDX PT, R14, R5, RZ, 0x1f ;  /* 0x00001fff050e7589 */ /* 0x00076200000e0000 */
[----:B------:R-:W-:Y:S01]  /*07e0*/  UMOV UR12, 0x80 ;  /* 0x00000080000c7882 */ /* 0x000fe20000000000 */
[----:B------:R-:W-:Y:S01]  /*07f0*/  IMAD.IADD R10, R11, 0x1, -R4 ;  /* 0x000000010b0a7824 */ /* 0x000fe200078e0a04 */
[----:B------:R-:W-:Y:S01]  /*0800*/  NOP ;  /* 0x0000000000007918 */ /* 0x000fe20000000000 */
[C---:B------:R-:W-:Y:S01]  /*0810*/  VIADD R38, R6.reuse, 0xffffffff ;  /* 0xffffffff06267836 */ /* 0x040fe20000000000 */
[----:B------:R-:W-:-:S02]  /*0820*/  ISETP.NE.AND P4, PT, R6, RZ, PT ;  /* 0x000000ff0600720c */ /* 0x000fc40003f85270 */
[----:B------:R-:W-:Y:S01]  /*0830*/  SHF.R.S32.HI R19, RZ, 0x1f, R10 ;  /* 0x0000001fff137819 */ /* 0x000fe2000001140a */
[----:B------:R-:W5:Y:S01]  /*0840*/  LDC R13, c[0x0][0x140] ;  /* 0x00005000ff0d7b82 */ /* 0x000f620000000800 */
[----:B------:R-:W-:Y:S02]  /*0850*/  ISETP.GE.U32.AND P6, PT, R38, 0x2, PT ;  /* 0x000000022600780c */ /* 0x000fe40003fc6070 */
[----:B0-----:R-:W-:Y:S02]  /*0860*/  ISETP.NE.OR P0, PT, R3, RZ, !P0 ;  /* 0x000000ff0300720c */ /* 0x001fe40004705670 */
[----:B------:R-:W-:Y:S02]  /*0870*/  LEA.HI R3, R19, R10, RZ, 0x3 ;  /* 0x0000000a13037211 */ /* 0x000fe400078f18ff */
[----:B-1----:R-:W-:Y:S01]  /*0880*/  I2FP.F32.U32 R4, UR13 ;  /* 0x0000000d00047c45 */ /* 0x002fe20008201000 */
[----:B------:R-:W0:Y:S01]  /*0890*/  LDC R27, c[0x0][0x148] ;  /* 0x00005200ff1b7b82 */ /* 0x000e220000000800 */
[----:B--2---:R-:W-:-:S02]  /*08a0*/  SHF.R.S32.HI R0, RZ, 0x3, R3 ;  /* 0x00000003ff007819 */ /* 0x004fc40000011403 */
[----:B---3--:R-:W-:Y:S01]  /*08b0*/  ISETP.NE.OR P1, PT, R8, RZ, !P1 ;  /* 0x000000ff0800720c */ /* 0x008fe20004f25670 */
[----:B------:R-:W-:Y:S01]  /*08c0*/  FMUL R9, R4, UR4 ;  /* 0x0000000404097c20 */ /* 0x000fe20008400000 */
[----:B------:R-:W-:Y:S01]  /*08d0*/  SHF.R.S32.HI R3, RZ, 0x1f, R3 ;  /* 0x0000001fff037819 */ /* 0x000fe20000011403 */
[----:B------:R-:W-:Y:S01]  /*08e0*/  ULDC UR4, c[0x0][0x154] ;  /* 0x0000550000047ab9 */ /* 0x000fe20000000800 */
[----:B------:R-:W-:Y:S01]  /*08f0*/  SHF.R.S32.HI R8, RZ, 0x1f, R7 ;  /* 0x0000001fff087819 */ /* 0x000fe20000011407 */
[----:B------:R-:W-:Y:S01]  /*0900*/  VOTEU.ALL UP1, P0 ;  /* 0x00000000003f7886 */ /* 0x000fe20000020000 */
[----:B------:R-:W-:Y:S01]  /*0910*/  LEA.HI R4, R3, R0, RZ, 0x2 ;  /* 0x0000000003047211 */ /* 0x000fe200078f10ff */
[----:B------:R-:W1:Y:S01]  /*0920*/  F2I.U32.TRUNC.NTZ R9, R9 ;  /* 0x0000000900097305 */ /* 0x000e62000020f000 */
[----:B------:R-:W-:Y:S01]  /*0930*/  LEA.HI R8, R8, R7, RZ, 0x2 ;  /* 0x0000000708087211 */ /* 0x000fe200078f10ff */
[----:B------:R-:W-:Y:S01]  /*0940*/  VOTEU.ALL UP0, P0 ;  /* 0x00000000003f7886 */ /* 0x000fe20000000000 */
[----:B------:R-:W-:Y:S01]  /*0950*/  SHF.R.S32.HI R3, RZ, 0x1f, R2 ;  /* 0x0000001fff037819 */ /* 0x000fe20000011402 */
[----:B------:R-:W2:Y:S01]  /*0960*/  @!UP1 S2UR UR7, SR_CgaCtaId ;  /* 0x00000000000799c3 */ /* 0x000ea20000008800 */
[----:B------:R-:W-:Y:S01]  /*0970*/  LOP3.LUT R5, R4, 0xfffffffc, RZ, 0xc0, !PT ;  /* 0xfffffffc04057812 */ /* 0x000fe200078ec0ff */
[----:B------:R-:W-:Y:S01]  /*0980*/  VOTEU.ALL UP2, P1 ;  /* 0x00000000003f7886 */ /* 0x000fe20000840000 */
[----:B------:R-:W-:Y:S01]  /*0990*/  LOP3.LUT R8, R8, 0x3ffffffc, RZ, 0xc0, !PT ;  /* 0x3ffffffc08087812 */ /* 0x000fe200078ec0ff */
[----:B------:R-:W-:Y:S01]  /*09a0*/  @!UP1 UMOV UR6, 0x400 ;  /* 0x0000040000069882 */ /* 0x000fe20000000000 */
[----:B------:R-:W-:Y:S01]  /*09b0*/  LEA.HI R3, R3, R2, RZ, 0x2 ;  /* 0x0000000203037211 */ /* 0x000fe200078f10ff */
[----:B------:R-:W-:Y:S01]  /*09c0*/  IMAD.IADD R5, R0, 0x1, -R5 ;  /* 0x0000000100057824 */ /* 0x000fe200078e0a05 */
[----:B------:R-:W-:Y:S01]  /*09d0*/  @!UP2 UMOV UR9, 0x400 ;  /* 0x000004000009a882 */ /* 0x000fe20000000000 */
[----:B------:R-:W-:Y:S01]  /*09e0*/  IMAD.IADD R8, R7, 0x1, -R8 ;  /* 0x0000000107087824 */ /* 0x000fe200078e0a08 */
[----:B------:R-:W-:Y:S01]  /*09f0*/  LOP3.LUT R3, R3, 0xfffffffc, RZ, 0xc0, !PT ;  /* 0xfffffffc03037812 */ /* 0x000fe200078ec0ff */
[----:B------:R-:W3:Y:S01]  /*0a00*/  @!UP2 S2UR UR10, SR_CgaCtaId ;  /* 0x00000000000aa9c3 */ /* 0x000ee20000008800 */
[----:B-1----:R-:W-:Y:S01]  /*0a10*/  IMAD.MOV R9, RZ, RZ, -R9 ;  /* 0x000000ffff097224 */ /* 0x002fe200078e0a09 */
[----:B------:R-:W-:Y:S01]  /*0a20*/  VOTEU.ALL UP3, P1 ;  /* 0x00000000003f7886 */ /* 0x000fe20000860000 */
[----:B------:R-:W-:Y:S01]  /*0a30*/  IMAD R5, R8, 0x4, R5 ;  /* 0x0000000408057824 */ /* 0x000fe200078e0205 */
[----:B------:R-:W-:Y:S01]  /*0a40*/  VOTEU.ALL UP4, P1 ;  /* 0x00000000003f7886 */ /* 0x000fe20000880000 */
[----:B------:R-:W-:Y:S01]  /*0a50*/  IMAD.IADD R18, R2, 0x1, -R3 ;  /* 0x0000000102127824 */ /* 0x000fe200078e0a03 */
[----:B----4-:R-:W-:Y:S01]  /*0a60*/  I2FP.F32.U32 R2, R16 ;  /* 0x0000001000027245 */ /* 0x010fe20000201000 */
[----:B-----5:R-:W-:Y:S01]  /*0a70*/  IMAD R25, R12, R9, UR13 ;  /* 0x0000000d0c197e24 */ /* 0x020fe2000f8e0209 */
[C---:B------:R-:W-:Y:S01]  /*0a80*/  LEA.HI R0, R5.reuse, R5, RZ, 0x1 ;  /* 0x0000000505007211 */ /* 0x040fe200078f08ff */
[C---:B------:R-:W-:Y:S01]  /*0a90*/  IMAD.SHL.U32 R12, R5.reuse, 0x4, RZ ;  /* 0x00000004050c7824 */ /* 0x040fe200078e00ff */
[----:B------:R-:W-:Y:S01]  /*0aa0*/  VOTEU.ALL UP5, P1 ;  /* 0x00000000003f7886 */ /* 0x000fe200008a0000 */
[----:B------:R-:W-:Y:S01]  /*0ab0*/  FMUL R2, R2, UR4 ;  /* 0x0000000402027c20 */ /* 0x000fe20008400000 */
[----:B------:R-:W-:Y:S01]  /*0ac0*/  LOP3.LUT R0, R0, 0xfffffffe, RZ, 0xc0, !PT ;  /* 0xfffffffe00007812 */ /* 0x000fe200078ec0ff */
[----:B------:R-:W-:Y:S01]  /*0ad0*/  UMOV UR4, 0x20 ;  /* 0x0000002000047882 */ /* 0x000fe20000000000 */
[----:B--2---:R-:W-:Y:S01]  /*0ae0*/  @!UP1 ULEA UR8, UR7, UR6, 0x18 ;  /* 0x0000000607089291 */ /* 0x004fe2000f8ec03f */
[----:B------:R-:W-:Y:S01]  /*0af0*/  LOP3.LUT R12, R5, 0xc, R12, 0x78, !PT ;  /* 0x0000000c050c7812 */ /* 0x000fe200078e780c */
[----:B------:R-:W-:-:S04]  /*0b00*/  @!UP1 UIADD3 UR4, -UR4, 0x100000, URZ ;  /* 0x0010000004049890 */ /* 0x000fc8000fffe13f */
[----:B------:R-:W-:Y:S02]  /*0b10*/  @!UP1 USHF.L.U32 UR5, UR4, 0xb, URZ ;  /* 0x0000000b04059899 */ /* 0x000fe4000800063f */
[----:B------:R-:W-:Y:S01]  /*0b20*/  @!UP1 USHF.L.U32 UR4, UR4, 0x1, URZ ;  /* 0x0000000104049899 */ /* 0x000fe2000800063f */
[----:B------:R-:W-:Y:S01]  /*0b30*/  IMAD.IADD R0, R5, 0x1, -R0 ;  /* 0x0000000105007824 */ /* 0x000fe200078e0a00 */
[----:B------:R-:W1:Y:S01]  /*0b40*/  F2I.U32.TRUNC.NTZ R2, R2 ;  /* 0x0000000200027305 */ /* 0x000e62000020f000 */
[----:B------:R-:W-:-:S04]  /*0b50*/  @!UP2 UIADD3 UR6, -UR12, 0x100000, URZ ;  /* 0x001000000c06a890 */ /* 0x000fc8000fffe13f */
[----:B------:R-:W-:Y:S02]  /*0b60*/  @!UP2 USHF.L.U32 UR7, UR6, 0xb, URZ ;  /* 0x0000000b0607a899 */ /* 0x000fe4000800063f */
[----:B------:R-:W-:Y:S01]  /*0b70*/  @!UP2 USHF.L.U32 UR6, UR6, 0x1, URZ ;  /* 0x000000010606a899 */ /* 0x000fe2000800063f */
[----:B------:R-:W-:Y:S01]  /*0b80*/  ISETP.EQ.U32.AND P3, PT, R13, 0x1, PT ;  /* 0x000000010d00780c */ /* 0x000fe20003f62070 */
[----:B------:R-:W-:Y:S01]  /*0b90*/  VOTEU.ALL UP1, P0 ;  /* 0x00000000003f7886 */ /* 0x000fe20000020000 */
[----:B------:R-:W-:Y:S01]  /*0ba0*/  ISETP.NE.AND P2, PT, R0, R25, PT ;  /* 0x000000190000720c */ /* 0x000fe20003f45270 */
[----:B------:R-:W-:Y:S01]  /*0bb0*/  IMAD.MOV.U32 R13, RZ, RZ, 0x1 ;  /* 0x00000001ff0d7424 */ /* 0x000fe200078e00ff */
[----:B---3--:R-:W-:Y:S01]  /*0bc0*/  @!UP2 ULEA UR9, UR10, UR9, 0x18 ;  /* 0x000000090a09a291 */ /* 0x008fe2000f8ec03f */
[----:B------:R-:W-:Y:S01]  /*0bd0*/  LOP3.LUT P0, RZ, R10, 0x7, RZ, 0xc0, !PT ;  /* 0x000000070aff7812 */ /* 0x000fe2000780c0ff */
[----:B------:R-:W-:Y:S01]  /*0be0*/  VOTEU.ALL UP2, P1 ;  /* 0x00000000003f7886 */ /* 0x000fe20000840000 */
[----:B------:R-:W-:Y:S01]  /*0bf0*/  ISETP.NE.AND P1, PT, R18, 0x3, PT ;  /* 0x000000031200780c */ /* 0x000fe20003f25270 */
[----:B------:R-:W2:Y:S02]  /*0c00*/  FENCE.VIEW.ASYNC.S ;  /* 0x00000000000073c6 */ /* 0x000ea40000000000 */
[----:B--2---:R2:W3:Y:S01]  /*0c10*/  @!UP0 SYNCS.EXCH.64 URZ, [UR8+0x280], UR4 ;  /* 0x00028004083f85b2 */ /* 0x0044e20008000100 */
[----:B------:R-:W-:-:S02]  /*0c20*/  ISETP.LT.U32.AND P0, PT, R12, 0x2, !P0 ;  /* 0x000000020c00780c */ /* 0x000fc40004701070 */
[----:B------:R-:W-:Y:S01]  /*0c30*/  ISETP.EQ.OR P1, PT, R18, RZ, !P1 ;  /* 0x000000ff1200720c */ /* 0x000fe20004f22670 */
[----:B-1----:R-:W-:Y:S01]  /*0c40*/  IMAD.MOV R24, RZ, RZ, -R2 ;  /* 0x000000ffff187224 */ /* 0x002fe200078e0a02 */
[----:B------:R-:W-:Y:S02]  /*0c50*/  R2UR UR11, R14 ;  /* 0x000000000e0b72ca */ /* 0x000fe400000e0000 */
[----:B------:R-:W-:Y:S01]  /*0c60*/  @P2 LEA.HI R0, R12, R12, RZ, 0x1 ;  /* 0x0000000c0c002211 */ /* 0x000fe200078f08ff */
[----:B0-----:R-:W-:Y:S01]  /*0c70*/  IMAD R3, R27, R24, R16 ;  /* 0x000000181b037224 */ /* 0x001fe200078e0210 */
[----:B------:R-:W-:Y:S02]  /*0c80*/  ISETP.EQ.AND P1, PT, R6, RZ, P1 ;  /* 0x000000ff0600720c */ /* 0x000fe40000f22270 */
[----:B------:R-:W-:Y:S02]  /*0c90*/  @P2 SHF.R.S32.HI R0, RZ, 0x1, R0 ;  /* 0x00000001ff002819 */ /* 0x000fe40000011400 */
[----:B------:R-:W-:Y:S01]  /*0ca0*/  SEL R7, RZ, 0x1, !P1 ;  /* 0x00000001ff077807 */ /* 0x000fe20004800000 */
[----:B------:R2:W0:Y:S01]  /*0cb0*/  @!UP1 SYNCS.EXCH.64 URZ, [UR8+0x288], UR4 ;  /* 0x00028804083f95b2 */ /* 0x0004220008000100 */
[----:B------:R-:W-:Y:S01]  /*0cc0*/  @P2 ISETP.NE.AND P5, PT, R0, R3, PT ;  /* 0x000000030000220c */ /* 0x000fe20003fa5270 */
[----:B------:R-:W-:Y:S01]  /*0cd0*/  NOP ;  /* 0x0000000000007918 */ /* 0x000fe20000000000 */
[----:B------:R-:W-:-:S02]  /*0ce0*/  SEL R0, RZ, 0x1, !P0 ;  /* 0x00000001ff007807 */ /* 0x000fc40004000000 */
[----:B------:R-:W-:Y:S02]  /*0cf0*/  @P2 SEL R13, RZ, 0x1, P5 ;  /* 0x00000001ff0d2807 */ /* 0x000fe40002800000 */
[----:B------:R-:W-:Y:S02]  /*0d00*/  SEL R7, R7, 0x2, P6 ;  /* 0x0000000207077807 */ /* 0x000fe40003000000 */
[----:B------:R-:W-:Y:S01]  /*0d10*/  LOP3.LUT R13, R13, R0, RZ, 0xc0, !PT ;  /* 0x000000000d0d7212 */ /* 0x000fe200078ec0ff */
[----:B------:R2:W1:Y:S01]  /*0d20*/  @!UP2 SYNCS.EXCH.64 URZ, [UR9+0x260], UR6 ;  /* 0x00026006093fa5b2 */ /* 0x0004620008000100 */
[----:B------:R2:W4:Y:S01]  /*0d30*/  @!UP3 SYNCS.EXCH.64 URZ, [UR9+0x268], UR6 ;  /* 0x00026806093fb5b2 */ /* 0x0005220008000100 */
[----:B------:R2:W0:Y:S01]  /*0d40*/  @!UP4 SYNCS.EXCH.64 URZ, [UR9+0x270], UR6 ;  /* 0x00027006093fc5b2 */ /* 0x0004220008000100 */
[----:B------:R2:W0:Y:S01]  /*0d50*/  @!UP5 SYNCS.EXCH.64 URZ, [UR9+0x278], UR6 ;  /* 0x00027806093fd5b2 */ /* 0x0004220008000100 */
[----:B------:R-:W-:Y:S01]  /*0d60*/  NOP ;  /* 0x0000000000007918 */ /* 0x000fe20000000000 */
[----:B--23--:R-:W-:Y:S05]  /*0d70*/  @!P3 BRA `(.L_x_4) ;  /* 0x000000000008b947 */ /* 0x00cfea0003800000 */
[----:B01--4-:R-:W-:Y:S01]  /*0d80*/  UCGABAR_ARV ;  /* 0x00000000000079c7 */ /* 0x013fe20008000000 */
[----:B------:R-:W-:Y:S05]  /*0d90*/  BRA `(.L_x_5) ;  /* 0x0000000000047947 */ /* 0x000fea0003800000 */
.L_x_4:
[----:B01--4-:R-:W-:Y:S01]  /*0da0*/  NOP ;  /* 0x0000000000007918 */ /* 0x013fe20000000000 */
.L_x_5:
[----:B------:R-:W-:Y:S01]  /*0db0*/  ULDC.64 UR4, c[0x0][0x598] ;  /* 0x0001660000047ab9 */ /* 0x000fe20000000a00 */
[----:B------:R-:W-:Y:S01]  /*0dc0*/  ULDC.64 UR20, c[0x0][0x208] ;  /* 0x0000820000147ab9 */ /* 0x000fe20000000a00 */
[----:B------:R-:W-:-:S04]  /*0dd0*/  ISETP.NE.U32.AND P0, PT, RZ, UR4, PT ;  /* 0x00000004ff007c0c */ /* 0x000fc8000bf05070 */
[----:B------:R-:W-:-:S13]  /*0de0*/  ISETP.NE.AND.EX P0, PT, RZ, UR5, PT, P0 ;  /* 0x00000005ff007c0c */ /* 0x000fda000bf05300 */
[----:B------:R-:W-:Y:S05]  /*0df0*/  @!P0 BRA `(.L_x_6) ;  /* 0x00000000001c8947 */ /* 0x000fea0003800000 */
[----:B------:R-:W0:Y:S02]  /*0e00*/  LDC.64 R2, c[0x0][0x598] ;  /* 0x00016600ff027b82 */ /* 0x000e240000000a00 */
[----:B0-----:R-:W2:Y:S02]  /*0e10*/  LDG.E.64 R2, desc[UR20][R2.64] ;  /* 0x0000001402027981 */ /* 0x001ea4000c1e1b00 */
[----:B--2---:R-:W-:-:S04]  /*0e20*/  ISETP.NE.U32.AND P0, PT, R2, RZ, PT ;  /* 0x000000ff0200720c */ /* 0x004fc80003f05070 */
[----:B------:R-:W-:-:S13]  /*0e30*/  ISETP.NE.AND.EX P0, PT, R3, RZ, PT, P0 ;  /* 0x000000ff0300720c */ /* 0x000fda0003f05300 */
[----:B------:R-:W-:Y:S05]  /*0e40*/  @!P0 BRA `(.L_x_6) ;  /* 0x0000000000088947 */ /* 0x000fea0003800000 */
[----:B------:R0:W5:Y:S01]  /*0e50*/  LD.E R14, desc[UR20][R2.64] ;  /* 0x00000014020e7980 */ /* 0x000162000c101900 */
[----:B------:R-:W-:Y:S05]  /*0e60*/  BRA `(.L_x_7) ;  /* 0x0000000000207947 */ /* 0x000fea0003800000 */
.L_x_6:
[----:B------:R-:W-:Y:S02]  /*0e70*/  ULDC.64 UR4, c[0x0][0x588] ;  /* 0x0001620000047ab9 */ /* 0x000fe40000000a00 */
[----:B------:R-:W-:-:S04]  /*0e80*/  ISETP.NE.U32.AND P0, PT, RZ, UR4, PT ;  /* 0x00000004ff007c0c */ /* 0x000fc8000bf05070 */
[----:B------:R-:W-:-:S13]  /*0e90*/  ISETP.NE.AND.EX P0, PT, RZ, UR5, PT, P0 ;  /* 0x00000005ff007c0c */ /* 0x000fda000bf05300 */
[----:B------:R-:W-:Y:S05]  /*0ea0*/  @!P0 BRA `(.L_x_8) ;  /* 0x00000000000c8947 */ /* 0x000fea0003800000 */
[----:B------:R-:W0:Y:S02]  /*0eb0*/  LDC.64 R14, c[0x0][0x588] ;  /* 0x00016200ff0e7b82 */ /* 0x000e240000000a00 */
[----:B0-----:R1:W5:Y:S01]  /*0ec0*/  LDG.E R14, desc[UR20][R14.64] ;  /* 0x000000140e0e7981 */ /* 0x001362000c1e1900 */
[----:B------:R-:W-:Y:S05]  /*0ed0*/  BRA `(.L_x_7) ;  /* 0x0000000000047947 */ /* 0x000fea0003800000 */
.L_x_8:
[----:B------:R-:W2:Y:S02]  /*0ee0*/  LDC R14, c[0x0][0x580] ;  /* 0x00016000ff0e7b82 */ /* 0x000ea40000000800 */
.L_x_7:
[----:B------:R-:W-:Y:S02]  /*0ef0*/  ULDC.64 UR4, c[0x0][0x5a0] ;  /* 0x0001680000047ab9 */ /* 0x000fe40000000a00 */
[----:B------:R-:W-:-:S04]  /*0f00*/  ISETP.NE.U32.AND P0, PT, RZ, UR4, PT ;  /* 0x00000004ff007c0c */ /* 0x000fc8000bf05070 */
[----:B------:R-:W-:-:S13]  /*0f10*/  ISETP.NE.AND.EX P0, PT, RZ, UR5, PT, P0 ;  /* 0x00000005ff007c0c */ /* 0x000fda000bf05300 */
[----:B------:R-:W-:Y:S05]  /*0f20*/  @!P0 BRA `(.L_x_9) ;  /* 0x00000000001c8947 */ /* 0x000fea0003800000 */
[----:B0-----:R-:W0:Y:S02]  /*0f30*/  LDC.64 R2, c[0x0][0x5a0] ;  /* 0x00016800ff027b82 */ /* 0x001e240000000a00 */
[----:B0-----:R-:W3:Y:S02]  /*0f40*/  LDG.E.64 R2, desc[UR20][R2.64] ;  /* 0x0000001402027981 */ /* 0x001ee4000c1e1b00 */
[----:B---3--:R-:W-:-:S04]  /*0f50*/  ISETP.NE.U32.AND P0, PT, R2, RZ, PT ;  /* 0x000000ff0200720c */ /* 0x008fc80003f05070 */
[----:B------:R-:W-:-:S13]  /*0f60*/  ISETP.NE.AND.EX P0, PT, R3, RZ, PT, P0 ;  /* 0x000000ff0300720c */ /* 0x000fda0003f05300 */
[----:B------:R-:W-:Y:S05]  /*0f70*/  @!P0 BRA `(.L_x_9) ;  /* 0x0000000000088947 */ /* 0x000fea0003800000 */
[----:B-1----:R0:W5:Y:S01]  /*0f80*/  LD.E R15, desc[UR20][R2.64] ;  /* 0x00000014020f7980 */ /* 0x002162000c101900 */
[----:B------:R-:W-:Y:S05]  /*0f90*/  BRA `(.L_x_10) ;  /* 0x0000000000207947 */ /* 0x000fea0003800000 */
.L_x_9:
[----:B------:R-:W-:Y:S02]  /*0fa0*/  ULDC.64 UR4, c[0x0][0x590] ;  /* 0x0001640000047ab9 */ /* 0x000fe40000000a00 */
[----:B------:R-:W-:-:S04]  /*0fb0*/  ISETP.NE.U32.AND P0, PT, RZ, UR4, PT ;  /* 0x00000004ff007c0c */ /* 0x000fc8000bf05070 */
[----:B------:R-:W-:-:S13]  /*0fc0*/  ISETP.NE.AND.EX P0, PT, RZ, UR5, PT, P0 ;  /* 0x00000005ff007c0c */ /* 0x000fda000bf05300 */
[----:B------:R-:W-:Y:S05]  /*0fd0*/  @!P0 BRA `(.L_x_11) ;  /* 0x00000000000c8947 */ /* 0x000fea0003800000 */
[----:B0-----:R-:W1:Y:S02]  /*0fe0*/  LDC.64 R2, c[0x0][0x590] ;  /* 0x00016400ff027b82 */ /* 0x001e640000000a00 */
[----:B-1----:R1:W5:Y:S01]  /*0ff0*/  LDG.E R15, desc[UR20][R2.64] ;  /* 0x00000014020f7981 */ /* 0x002362000c1e1900 */
[----:B------:R-:W-:Y:S05]  /*1000*/  BRA `(.L_x_10) ;  /* 0x0000000000047947 */ /* 0x000fea0003800000 */
.L_x_11:
[----:B-1----:R-:W3:Y:S02]  /*1010*/  LDC R15, c[0x0][0x584] ;  /* 0x00016100ff0f7b82 */ /* 0x002ee40000000800 */
.L_x_10:
[----:B------:R-:W4:Y:S01]  /*1020*/  LDC R0, c[0x0][0x65c] ;  /* 0x00019700ff007b82 */ /* 0x000f220000000800 */
[----:B------:R-:W-:Y:S01]  /*1030*/  ULDC UR8, c[0x0][0x28c] ;  /* 0x0000a30000087ab9 */ /* 0x000fe20000000800 */
[----:B------:R-:W-:Y:S01]  /*1040*/  ISETP.NE.AND P0, PT, R6, 0x2, PT ;  /* 0x000000020600780c */ /* 0x000fe20003f05270 */
[----:B------:R-:W-:Y:S01]  /*1050*/  UIADD3 UR8, UR8, 0x1f, URZ ;  /* 0x0000001f08087890 */ /* 0x000fe2000fffe03f */
[----:B------:R-:W-:Y:S01]  /*1060*/  IMAD.U32 R4, RZ, RZ, UR13 ;  /* 0x0000000dff047e24 */ /* 0x000fe2000f8e00ff */
[----:B------:R-:W-:Y:S01]  /*1070*/  UMOV UR5, URZ ;  /* 0x0000003f00057c82 */ /* 0x000fe20008000000 */
[----:B------:R-:W-:Y:S01]  /*1080*/  UMOV UR4, URZ ;  /* 0x0000003f00047c82 */ /* 0x000fe20008000000 */
[----:B------:R-:W-:-:S04]  /*1090*/  USHF.R.S32.HI UR9, URZ, 0x1f, UR8 ;  /* 0x0000001f3f097899 */ /* 0x000fc80008011408 */
[----:B------:R-:W-:Y:S01]  /*10a0*/  ULEA.HI UR9, UR9, UR8, URZ, 0x5 ;  /* 0x0000000809097291 */ /* 0x000fe2000f8f283f */
[----:B----4-:R-:W-:-:S13]  /*10b0*/  ISETP.NE.AND P2, PT, R0, 0x1, PT ;  /* 0x000000010000780c */ /* 0x010fda0003f45270 */
[----:B01----:R-:W0:Y:S01]  /*10c0*/  @P2 LDC R3, c[0x0][0x10] ;  /* 0x00000400ff032b82 */ /* 0x003e220000000800 */
[----:B------:R-:W-:Y:S02]  /*10d0*/  @P2 IMAD.MOV.U32 R17, RZ, RZ, RZ ;  /* 0x000000ffff112224 */ /* 0x000fe400078e00ff */
[----:B------:R-:W-:-:S05]  /*10e0*/  @P2 IMAD.MOV.U32 R5, RZ, RZ, RZ ;  /* 0x000000ffff052224 */ /* 0x000fca00078e00ff */
[----:B------:R-:W1:Y:S01]  /*10f0*/  @!P2 LDC R9, c[0x0][0xc] ;  /* 0x00000300ff09ab82 */ /* 0x000e620000000800 */
[----:B------:R-:W-:Y:S01]  /*1100*/  ULDC UR6, c[0x0][0xc] ;  /* 0x0000030000067ab9 */ /* 0x000fe20000000800 */
[----:B------:R-:W-:Y:S02]  /*1110*/  ULDC UR7, c[0x0][0x10] ;  /* 0x0000040000077ab9 */ /* 0x000fe40000000800 */
[----:B------:R-:W-:-:S04]  /*1120*/  UIMAD.WIDE.U32 UR6, UR6, UR7, URZ ;  /* 0x00000007060672a5 */ /* 0x000fc8000f8e003f */
[----:B------:R-:W4:Y:S01]  /*1130*/  LDC R8, c[0x0][0x14] ;  /* 0x00000500ff087b82 */ /* 0x000f220000000800 */
[----:B0-----:R-:W-:Y:S01]  /*1140*/  @P2 IMAD.WIDE.U32 R2, R3, UR13, R16 ;  /* 0x0000000d03022c25 */ /* 0x001fe2000f8e0010 */
[----:B------:R-:W-:-:S03]  /*1150*/  USHF.R.S32.HI UR13, URZ, 0x5, UR9 ;  /* 0x000000053f0d7899 */ /* 0x000fc60008011409 */
[----:B------:R-:W-:Y:S02]  /*1160*/  @P2 IMAD.IADD R3, R3, 0x1, R5 ;  /* 0x0000000103032824 */ /* 0x000fe400078e0205 */
[----:B------:R-:W-:Y:S02]  /*1170*/  IMAD.MOV.U32 R5, RZ, RZ, RZ ;  /* 0x000000ffff057224 */ /* 0x000fe400078e00ff */
[----:B-1----:R-:W-:-:S04]  /*1180*/  @!P2 IMAD.WIDE.U32 R4, R16, R9, R4 ;  /* 0x000000091004a225 */ /* 0x002fc800078e0004 */
[----:B------:R-:W-:Y:S02]  /*1190*/  @!P2 IMAD.MOV.U32 R2, RZ, RZ, R4 ;  /* 0x000000ffff02a224 */ /* 0x000fe400078e0004 */
[C---:B----4-:R-:W-:Y:S02]  /*11a0*/  IMAD R21, R8.reuse, UR7, RZ ;  /* 0x0000000708157c24 */ /* 0x050fe4000f8e02ff */
[----:B------:R-:W-:Y:S01]  /*11b0*/  IMAD.WIDE.U32 R8, R8, UR6, RZ ;  /* 0x0000000608087c25 */ /* 0x000fe2000f8e00ff */
[----:B------:R-:W-:-:S03]  /*11c0*/  ULDC.64 UR6, c[0x0][0x650] ;  /* 0x0001940000067ab9 */ /* 0x000fc60000000a00 */
[----:B------:R-:W-:Y:S02]  /*11d0*/  @!P2 IMAD.MOV.U32 R3, RZ, RZ, R5 ;  /* 0x000000ffff03a224 */ /* 0x000fe400078e0005 */
[----:B------:R-:W-:Y:S01]  /*11e0*/  IMAD.IADD R0, R9, 0x1, R21 ;  /* 0x0000000109007824 */ /* 0x000fe200078e0215 */
[----:B------:R-:W-:Y:S06]  /*11f0*/  @P0 BRA `(.L_x_12) ;  /* 0x0000000000280947 */ /* 0x000fec0003800000 */
[----:B------:R-:W-:Y:S01]  /*1200*/  UIMAD.WIDE.U32 UR4, UR13, -0x45306eb3, URZ ;  /* 0xbacf914d0d0478a5 */ /* 0x000fe2000f8e003f */
[----:B------:R-:W-:Y:S01]  /*1210*/  IADD3 R2, P0, R2, R8, RZ ;  /* 0x0000000802027210 */ /* 0x000fe20007f1e0ff */
[----:B------:R-:W-:Y:S02]  /*1220*/  UISETP.GE.U32.AND UP0, UPT, UR13, 0x25, UPT ;  /* 0x000000250d00788c */ /* 0x000fe4000bf06070 */
[----:B------:R-:W-:Y:S02]  /*1230*/  UIADD3 UR4, -UR5, UR13, URZ ;  /* 0x0000000d05047290 */ /* 0x000fe4000fffe13f */
[----:B------:R-:W-:Y:S02]  /*1240*/  IMAD.X R3, R0, 0x1, R3, P0 ;  /* 0x0000000100037824 */ /* 0x000fe400000e0603 */
[----:B------:R-:W-:-:S04]  /*1250*/  ULEA.HI UR4, UR4, UR5, URZ, 0x1f ;  /* 0x0000000504047291 */ /* 0x000fc8000f8ff83f */
[----:B------:R-:W-:-:S03]  /*1260*/  USHF.R.U32.HI UR5, URZ, 0x5, UR4 ;  /* 0x000000053f057899 */ /* 0x000fc60008011604 */
[----:B------:R-:W-:Y:S01]  /*1270*/  UMOV UR4, URZ ;  /* 0x0000003f00047c82 */ /* 0x000fe20008000000 */
[----:B------:R-:W-:Y:S02]  /*1280*/  @UP0 ULOP3.LUT UR4, UR5, 0x1, URZ, 0xc0, !UPT ;  /* 0x0000000105040892 */ /* 0x000fe4000f8ec03f */
[----:B------:R-:W-:-:S12]  /*1290*/  UIMAD UR5, UR5, -0x25, UR13 ;  /* 0xffffffdb050578a4 */ /* 0x000fd8000f8e020d */
.L_x_12:
[----:B------:R-:W-:Y:S01]  /*12a0*/  ISETP.GE.U32.AND P0, PT, R2, UR6, PT ;  /* 0x0000000602007c0c */ /* 0x000fe2000bf06070 */
[----:B------:R-:W-:Y:S01]  /*12b0*/  IMAD.MOV.U32 R6, RZ, RZ, -0x1 ;  /* 0xffffffffff067424 */ /* 0x000fe200078e00ff */
[----:B------:R-:W-:Y:S01]  /*12c0*/  PRMT R20, RZ, 0x7610, R20 ;  /* 0x00007610ff147816 */ /* 0x000fe20000000014 */
[----:B------:R-:W-:Y:S01]  /*12d0*/  IMAD.MOV.U32 R5, RZ, RZ, -0x1 ;  /* 0xffffffffff057424 */ /* 0x000fe200078e00ff */
[----:B------:R-:W-:Y:S01]  /*12e0*/  ISETP.GE.U32.AND.EX P0, PT, R3, UR7, PT, P0 ;  /* 0x0000000703007c0c */ /* 0x000fe2000bf06100 */
[----:B------:R-:W-:-:S12]  /*12f0*/  IMAD.MOV.U32 R4, RZ, RZ, -0x1 ;  /* 0xffffffffff047424 */ /* 0x000fd800078e00ff */
[----:B------:R-:W-:Y:S05]  /*1300*/  @P0 BRA `(.L_x_13) ;  /* 0x0000000400240947 */ /* 0x000fea0003800000 */
[----:B------:R-:W0:Y:S01]  /*1310*/  LDC.64 R30, c[0x0][0x628] ;  /* 0x00018a00ff1e7b82 */ /* 0x000e220000000a00 */
[----:B------:R-:W-:Y:S02]  /*1320*/  IMAD.MOV.U32 R4, RZ, RZ, R2 ;  /* 0x000000ffff047224 */ /* 0x000fe400078e0002 */
[----:B------:R-:W-:-:S05]  /*1330*/  IMAD.MOV.U32 R5, RZ, RZ, R3 ;  /* 0x000000ffff057224 */ /* 0x000fca00078e0003 */
[----:B------:R-:W1:Y:S08]  /*1340*/  LDC R6, c[0x0][0x630] ;  /* 0x00018c00ff067b82 */ /* 0x000e700000000800 */
[----:B------:R-:W4:Y:S01]  /*1350*/  LDC.64 R32, c[0x0][0x620] ;  /* 0x00018800ff207b82 */ /* 0x000f220000000a00 */
[----:B0-----:R-:W-:-:S04]  /*1360*/  ISETP.NE.U32.AND P0, PT, R30, RZ, PT ;  /* 0x000000ff1e00720c */ /* 0x001fc80003f05070 */
[----:B------:R-:W-:-:S13]  /*1370*/  ISETP.NE.AND.EX P0, PT, R31, RZ, PT, P0 ;  /* 0x000000ff1f00720c */ /* 0x000fda0003f05300 */
[----:B-1--4-:R-:W-:Y:S05]  /*1380*/  @!P0 BRA `(.L_x_14) ;  /* 0x0000000000288947 */ /* 0x012fea0003800000 */
[----:B------:R-:W0:Y:S02]  /*1390*/  LDC R23, c[0x0][0x634] ;  /* 0x00018d00ff177b82 */ /* 0x000e240000000800 */
[----:B0-----:R-:W-:-:S05]  /*13a0*/  IADD3 R23, P0, R2, R23, RZ ;  /* 0x0000001702177210 */ /* 0x001fca0007f1e0ff */
[----:B------:R-:W-:-:S04]  /*13b0*/  IMAD.X R29, RZ, RZ, R3, P0 ;  /* 0x000000ffff1d7224 */ /* 0x000fc800000e0603 */
[----:B------:R-:W-:-:S04]  /*13c0*/  IMAD.WIDE.U32 R4, R29, R30, RZ ;  /* 0x0000001e1d047225 */ /* 0x000fc800078e00ff */
[----:B------:R-:W-:-:S04]  /*13d0*/  IMAD.WIDE.U32 R20, P0, R23, R31, R4 ;  /* 0x0000001f17147225 */ /* 0x000fc80007800004 */
[----:B------:R-:W-:-:S04]  /*13e0*/  IMAD.WIDE.U32 R4, R23, R30, RZ ;  /* 0x0000001e17047225 */ /* 0x000fc800078e00ff */
[----:B------:R-:W-:Y:S01]  /*13f0*/  IMAD.X R23, RZ, RZ, RZ, P0 ;  /* 0x000000ffff177224 */ /* 0x000fe200000e06ff */
[----:B------:R-:W-:Y:S01]  /*1400*/  IADD3 RZ, P0, R5, R20, RZ ;  /* 0x0000001405ff7210 */ /* 0x000fe20007f1e0ff */
[----:B------:R-:W-:-:S04]  /*1410*/  IMAD.MOV.U32 R22, RZ, RZ, R21 ;  /* 0x000000ffff167224 */ /* 0x000fc800078e0015 */
[----:B------:R-:W-:-:S08]  /*1420*/  IMAD.WIDE.U32.X R4, R29, R31, R22, P0 ;  /* 0x0000001f1d047225 */ /* 0x000fd000000e0416 */
.L_x_14:
[----:B------:R-:W0:Y:S01]  /*1430*/  LDC.64 R34, c[0x0][0x640] ;  /* 0x00019000ff227b82 */ /* 0x000e220000000a00 */
[-CC-:B------:R-:W-:Y:S01]  /*1440*/  SHF.R.U64 R36, R4, R6.reuse, R5.reuse ;  /* 0x0000000604247219 */ /* 0x180fe20000001205 */
[----:B------:R-:W-:Y:S01]  /*1450*/  IMAD.MOV.U32 R39, RZ, RZ, 0x1 ;  /* 0x00000001ff277424 */ /* 0x000fe200078e00ff */
[----:B------:R-:W-:Y:S02]  /*1460*/  SHF.R.U32.HI R4, RZ, R6, R5 ;  /* 0x00000006ff047219 */ /* 0x000fe40000011605 */
[----:B------:R-:W-:-:S03]  /*1470*/  IADD3 R21, P0, RZ, -R36, RZ ;  /* 0x80000024ff157210 */ /* 0x000fc60007f1e0ff */
[----:B------:R-:W1:Y:S02]  /*1480*/  LDC R20, c[0x0][0x618] ;  /* 0x00018600ff147b82 */ /* 0x000e640000000800 */
[----:B------:R-:W-:-:S04]  /*1490*/  IMAD.X R5, RZ, RZ, ~R4, P0 ;  /* 0x000000ffff057224 */ /* 0x000fc800000e0e04 */
[-C--:B------:R-:W-:Y:S02]  /*14a0*/  IMAD R6, R5, R32.reuse, RZ ;  /* 0x0000002005067224 */ /* 0x080fe400078e02ff */
[----:B------:R-:W4:Y:S01]  /*14b0*/  LDC R23, c[0x0][0x608] ;  /* 0x00018200ff177b82 */ /* 0x000f220000000800 */
[----:B------:R-:W-:-:S04]  /*14c0*/  IMAD.WIDE.U32 R4, R21, R32, R2 ;  /* 0x0000002015047225 */ /* 0x000fc800078e0002 */
[----:B------:R-:W-:-:S03]  /*14d0*/  IMAD R21, R21, R33, R6 ;  /* 0x0000002115157224 */ /* 0x000fc600078e0206 */
[----:B------:R-:W2:Y:S01]  /*14e0*/  LDC R26, c[0x0][0x658] ;  /* 0x00019600ff1a7b82 */ /* 0x000ea20000000800 */
[----:B------:R-:W-:Y:S01]  /*14f0*/  IMAD.IADD R5, R5, 0x1, R21 ;  /* 0x0000000105057824 */ /* 0x000fe200078e0215 */
[----:B0-----:R-:W-:Y:S01]  /*1500*/  ISETP.NE.U32.AND P0, PT, R34, RZ, PT ;  /* 0x000000ff2200720c */ /* 0x001fe20003f05070 */
[----:B------:R-:W-:-:S03]  /*1510*/  IMAD.MOV.U32 R21, RZ, RZ, -0x1 ;  /* 0xffffffffff157424 */ /* 0x000fc600078e00ff */
[----:B------:R-:W-:Y:S02]  /*1520*/  ISETP.NE.AND.EX P0, PT, R35, RZ, PT, P0 ;  /* 0x000000ff2300720c */ /* 0x000fe40003f05300 */
[----:B------:R-:W0:Y:S01]  /*1530*/  LDC R33, c[0x0][0x600] ;  /* 0x00018000ff217b82 */ /* 0x000e220000000800 */
[-CC-:B-1----:R-:W-:Y:S02]  /*1540*/  SHF.R.U64 R31, R4, R20.reuse, R5.reuse ;  /* 0x00000014041f7219 */ /* 0x182fe40000001205 */
[----:B------:R-:W-:-:S05]  /*1550*/  SHF.R.U32.HI R4, RZ, R20, R5 ;  /* 0x00000014ff047219 */ /* 0x000fca0000011605 */
[----:B------:R-:W1:Y:S01]  /*1560*/  LDC R28, c[0x0][0x648] ;  /* 0x00019200ff1c7b82 */ /* 0x000e620000000800 */
[-CC-:B----4-:R-:W-:Y:S02]  /*1570*/  SHF.R.U64 R41, R31, R23.reuse, R4.reuse ;  /* 0x000000171f297219 */ /* 0x190fe40000001204 */
[----:B------:R-:W-:-:S05]  /*1580*/  SHF.R.U32.HI R5, RZ, R23, R4 ;  /* 0x00000017ff057219 */ /* 0x000fca0000011604 */
[----:B------:R-:W4:Y:S01]  /*1590*/  LDC R37, c[0x0][0x638] ;  /* 0x00018e00ff257b82 */ /* 0x000f220000000800 */
[-C--:B--2---:R-:W-:Y:S02]  /*15a0*/  SHF.L.U32 R4, R21, R26.reuse, RZ ;  /* 0x0000001a15047219 */ /* 0x084fe400000006ff */
[--C-:B------:R-:W-:Y:S02]  /*15b0*/  SHF.R.U64 R32, R41, R26, R5.reuse ;  /* 0x0000001a29207219 */ /* 0x100fe40000001205 */
[----:B------:R-:W-:Y:S02]  /*15c0*/  LOP3.LUT R6, RZ, R4, RZ, 0x33, !PT ;  /* 0x00000004ff067212 */ /* 0x000fe400078e33ff */
[----:B------:R-:W-:Y:S01]  /*15d0*/  SHF.R.U32.HI R5, RZ, R26, R5 ;  /* 0x0000001aff057219 */ /* 0x000fe20000011605 */
[----:B------:R-:W2:Y:S01]  /*15e0*/  LDC R30, c[0x0][0x610] ;  /* 0x00018400ff1e7b82 */ /* 0x000ea20000000800 */
[----:B------:R-:W-:Y:S01]  /*15f0*/  IMAD.MOV.U32 R4, RZ, RZ, R32 ;  /* 0x000000ffff047224 */ /* 0x000fe200078e0020 */
[----:B------:R-:W-:Y:S06]  /*1600*/  @!P0 BRA `(.L_x_15) ;  /* 0x0000000000288947 */ /* 0x000fec0003800000 */
[----:B------:R-:W3:Y:S02]  /*1610*/  LDC R23, c[0x0][0x64c] ;  /* 0x00019300ff177b82 */ /* 0x000ee40000000800 */
[----:B---3--:R-:W-:-:S05]  /*1620*/  IADD3 R23, P0, R32, R23, RZ ;  /* 0x0000001720177210 */ /* 0x008fca0007f1e0ff */
        /* <DEDUP_REMOVED lines=8> */
.L_x_15:
[----:B-1----:R-:W-:Y:S01]  /*16b0*/  SHF.R.U64 R17, R4, R28, R5 ;  /* 0x0000001c04117219 */ /* 0x002fe20000001205 */
[----:B------:R-:W-:Y:S01]  /*16c0*/  @P2 IMAD R25, R27, R24, R16 ;  /* 0x000000181b192224 */ /* 0x000fe200078e0210 */
[----:B------:R-:W-:Y:S02]  /*16d0*/  SHF.L.U32 R4, R39, R26, RZ ;  /* 0x0000001a27047219 */ /* 0x000fe400000006ff */
[----:B------:R-:W-:Y:S01]  /*16e0*/  LOP3.LUT R5, R41, R6, RZ, 0xc0, !PT ;  /* 0x0000000629057212 */ /* 0x000fe200078ec0ff */
[----:B0-----:R-:W-:Y:S02]  /*16f0*/  VIADD R6, R33, 0xffffffff ;  /* 0xffffffff21067836 */ /* 0x001fe40000000000 */
[----:B------:R-:W-:Y:S02]  /*1700*/  IMAD.MOV R20, RZ, RZ, -R17 ;  /* 0x000000ffff147224 */ /* 0x000fe400078e0a11 */
[----:B------:R-:W-:Y:S01]  /*1710*/  IMAD R16, R4, R17, R5 ;  /* 0x0000001104107224 */ /* 0x000fe200078e0205 */
[----:B------:R-:W-:Y:S01]  /*1720*/  LOP3.LUT R17, R31, R6, RZ, 0xc0, !PT ;  /* 0x000000061f117212 */ /* 0x000fe200078ec0ff */
[----:B----4-:R-:W-:-:S02]  /*1730*/  IMAD R4, R20, R37, R32 ;  /* 0x0000002514047224 */ /* 0x010fc400078e0220 */
[----:B--2---:R-:W-:Y:S02]  /*1740*/  IMAD R6, R16, R30, R25 ;  /* 0x0000001e10067224 */ /* 0x004fe400078e0219 */
[----:B------:R-:W-:Y:S02]  /*1750*/  IMAD R17, R4, R33, R17 ;  /* 0x0000002104117224 */ /* 0x000fe400078e0211 */
[----:B------:R-:W-:Y:S02]  /*1760*/  IMAD.MOV.U32 R20, RZ, RZ, 0x1 ;  /* 0x00000001ff147424 */ /* 0x000fe400078e00ff */
[----:B------:R-:W-:Y:S01]  /*1770*/  IMAD.MOV.U32 R4, RZ, RZ, R36 ;  /* 0x000000ffff047224 */ /* 0x000fe200078e0024 */
[----:B------:R-:W-:Y:S02]  /*1780*/  SEL R5, R17, R6, !P2 ;  /* 0x0000000611057207 */ /* 0x000fe40005000000 */
[----:B------:R-:W-:-:S07]  /*1790*/  SEL R6, R6, R17, !P2 ;  /* 0x0000001106067207 */ /* 0x000fce0005000000 */
.L_x_13:
[----:B------:R-:W-:Y:S05]  /*17a0*/  @!P3 BRA `(.L_x_16) ;  /* 0x00000000000cb947 */ /* 0x000fea0003800000 */
[----:B------:R-:W-:Y:S01]  /*17b0*/  UCGABAR_WAIT ;  /* 0x0000000000007dc7 */ /* 0x000fe20008000000 */
[----:B------:R-:W-:Y:S01]  /*17c0*/  CCTL.IVALL ;  /* 0x00000000ff00798f */ /* 0x000fe20002000000 */
[----:B------:R-:W-:Y:S05]  /*17d0*/  BRA `(.L_x_17) ;  /* 0x0000000000047947 */ /* 0x000fea0003800000 */
.L_x_16:
[----:B------:R-:W-:Y:S06]  /*17e0*/  BAR.SYNC.DEFER_BLOCKING 0x0 ;  /* 0x0000000000007b1d */ /* 0x000fec0000010000 */
.L_x_17:
[----:B------:R-:W-:Y:S05]  /*17f0*/  @!P4 BRA `(.L_x_18) ;  /* 0x0000006c0054c947 */ /* 0x000fea0003800000 */
[----:B------:R-:W-:-:S13]  /*1800*/  ISETP.GT.U32.AND P0, PT, R38, 0x1, PT ;  /* 0x000000012600780c */ /* 0x000fda0003f04070 */
[----:B------:R-:W-:Y:S05]  /*1810*/  @P0 EXIT ;  /* 0x000000000000094d */ /* 0x000fea0003800000 */
.L_x_19:
[----:B------:R-:W-:-:S08]  /*1820*/  NOP ;  /* 0x0000000000007918 */ /* 0x000fd00000000000 */
[----:B------:R-:W0:Y:S02]  /*1830*/  USETMAXREG.TRY_ALLOC.CTAPOOL UP0, 0xe8 ;  /* 0x000000e8000079c8 */ /* 0x000e240008000600 */
[----:B0-----:R-:W-:-:S13]  /*1840*/  PLOP3.LUT P0, PT, PT, PT, UP0, 0x80, 0x0 ;  /* 0x000000000000781c */ /* 0x001fda0003f0f008 */
[----:B------:R-:W-:Y:S05]  /*1850*/  @!P0 BRA `(.L_x_19) ;  /* 0xfffffffc00f08947 */ /* 0x000fea000383ffff */
[----:B------:R-:W-:-:S13]  /*1860*/  LOP3.LUT P0, RZ, R20, 0xff, RZ, 0xc0, !PT ;  /* 0x000000ff14ff7812 */ /* 0x000fda000780c0ff */
[----:B------:R-:W-:Y:S05]  /*1870*/  @!P0 EXIT ;  /* 0x000000000000894d */ /* 0x000fea0003800000 */
[----:B------:R-:W0:Y:S01]  /*1880*/  S2UR UR6, SR_CgaCtaId ;  /* 0x00000000000679c3 */ /* 0x000e220000008800 */
[CC--:B------:R-:W-:Y:S01]  /*1890*/  LEA.HI R11, R19.reuse, R10.reuse, RZ, 0x2 ;  /* 0x0000000a130b7211 */ /* 0x0c0fe200078f10ff */
[----:B------:R-:W-:Y:S01]  /*18a0*/  UIADD3 UR7, UR11, -0x1, URZ ;  /* 0xffffffff0b077890 */ /* 0x000fe2000fffe03f */
[----:B------:R-:W-:Y:S01]  /*18b0*/  LEA.HI R19, R19, R10, RZ, 0x5 ;  /* 0x0000000a13137211 */ /* 0x000fe200078f28ff */
[----:B------:R-:W-:Y:S01]  /*18c0*/  UMOV UR9, 0x400 ;  /* 0x0000040000097882 */ /* 0x000fe20000000000 */
[--C-:B------:R-:W-:Y:S01]  /*18d0*/  SHF.R.S32.HI R18, RZ, 0x2, R11.reuse ;  /* 0x00000002ff127819 */ /* 0x100fe2000001140b */
[----:B------:R-:W-:Y:S01]  /*18e0*/  UISETP.LT.AND UP0, UPT, UR13, 0x1, UPT ;  /* 0x000000010d00788c */ /* 0x000fe2000bf01270 */
[----:B------:R-:W-:Y:S01]  /*18f0*/  SHF.R.S32.HI R17, RZ, 0x1f, R11 ;  /* 0x0000001fff117819 */ /* 0x000fe2000001140b */
[----:B------:R-:W-:Y:S01]  /*1900*/  USHF.L.U32 UR15, UR13, 0x1, URZ ;  /* 0x000000010d0f7899 */ /* 0x000fe2000800063f */
[----:B------:R-:W-:Y:S01]  /*1910*/  LOP3.LUT R11, R11, 0xfffffffc, RZ, 0xc0, !PT ;  /* 0xfffffffc0b0b7812 */ /* 0x000fe200078ec0ff */
[----:B------:R-:W-:Y:S01]  /*1920*/  USEL UR10, UR13, 0x1, UP0 ;  /* 0x000000010d0a7887 */ /* 0x000fe20008000000 */
[----:B------:R-:W-:Y:S01]  /*1930*/  LEA.HI R17, R17, R18, RZ, 0x3 ;  /* 0x0000001211117211 */ /* 0x000fe200078f18ff */
[----:B------:R-:W-:Y:S01]  /*1940*/  UISETP.NE.AND UP0, UPT, UR7, URZ, UPT ;  /* 0x0000003f0700728c */ /* 0x000fe2000bf05270 */
[----:B------:R-:W-:Y:S01]  /*1950*/  LOP3.LUT R148, R7, 0x1, RZ, 0xfc, !PT ;  /* 0x0000000107947812 */ /* 0x000fe200078efcff */
[----:B------:R-:W-:Y:S01]  /*1960*/  IMAD.IADD R16, R10, 0x1, -R11 ;  /* 0x000000010a107824 */ /* 0x000fe200078e0a0b */
[----:B------:R-:W-:Y:S01]  /*1970*/  LOP3.LUT R17, R17, 0xfffffff8, RZ, 0xc0, !PT ;  /* 0xfffffff811117812 */ /* 0x000fe200078ec0ff */
[----:B------:R-:W-:-:S04]  /*1980*/  UIADD3 UR10, -UR10, UR13, URZ ;  /* 0x0000000d0a0a7290 */ /* 0x000fc8000fffe13f */
[----:B------:R-:W-:Y:S01]  /*1990*/  IMAD.IADD R18, R18, 0x1, -R17 ;  /* 0x0000000112127824 */ /* 0x000fe200078e0a11 */
[----:B------:R-:W-:Y:S01]  /*19a0*/  SHF.R.S32.HI R17, RZ, 0x5, R19 ;  /* 0x00000005ff117819 */ /* 0x000fe20000011413 */
[----:B0-----:R-:W-:-:S03]  /*19b0*/  ULEA UR9, UR6, UR9, 0x18 ;  /* 0x0000000906097291 */ /* 0x001fc6000f8ec03f */
[--C-:B------:R-:W-:Y:S01]  /*19c0*/  SHF.R.S32.HI R19, RZ, 0x1f, R18.reuse ;  /* 0x0000001fff137819 */ /* 0x100fe20000011412 */
[----:B------:R-:W-:Y:S01]  /*19d0*/  USHF.L.U32 UR6, UR7, 0x3, URZ ;  /* 0x0000000307067899 */ /* 0x000fe2000800063f */
[C-C-:B------:R-:W-:Y:S01]  /*19e0*/  IMAD R20, R17.reuse, -0x10, -R18.reuse ;  /* 0xfffffff011147824 */ /* 0x140fe200078e0a12 */
[----:B------:R-:W-:Y:S02]  /*19f0*/  USEL UR7, URZ, 0x1, UP0 ;  /* 0x000000013f077887 */ /* 0x000fe40008000000 */
[----:B------:R-:W-:Y:S01]  /*1a00*/  ULOP3.LUT UR6, UR6, 0x8, URZ, 0xc0, !UPT ;  /* 0x0000000806067892 */ /* 0x000fe2000f8ec03f */
[----:B------:R-:W-:Y:S01]  /*1a10*/  IMAD.WIDE R10, R17, 0x10, R18 ;  /* 0x00000010110a7825 */ /* 0x000fe200078e0212 */
[----:B------:R-:W-:Y:S02]  /*1a20*/  UIADD3 UR22, UR9, 0x260, URZ ;  /* 0x0000026009167890 */ /* 0x000fe4000fffe03f */
[----:B------:R-:W-:Y:S01]  /*1a30*/  ULOP3.LUT UR23, UR6, 0x8, URZ, 0x3c, !UPT ;  /* 0x0000000806177892 */ /* 0x000fe2000f8e3c3f */
[----:B------:R-:W-:Y:S01]  /*1a40*/  IMAD.U32 R150, RZ, RZ, UR7 ;  /* 0x00000007ff967e24 */ /* 0x000fe2000f8e00ff */
[----:B------:R-:W-:-:S02]  /*1a50*/  ULOP3.LUT UR12, UR6, 0x18, URZ, 0x3c, !UPT ;  /* 0x00000018060c7892 */ /* 0x000fc4000f8e3c3f */
[----:B------:R-:W-:Y:S01]  /*1a60*/  ULEA UR11, UR11, UR22, 0x3 ;  /* 0x000000160b0b7291 */ /* 0x000fe2000f8e183f */
[----:B------:R-:W-:Y:S02]  /*1a70*/  ULDC UR6, c[0x0][0x284] ;  /* 0x0000a10000067ab9 */ /* 0x000fe40000000800 */
[----:B------:R-:W-:-:S09]  /*1a80*/  VIADD R17, R20, UR6 ;  /* 0x0000000614117c36 */ /* 0x000fd20008000000 */
.L_x_176:
[----:B------:R-:W-:Y:S01]  /*1a90*/  SHF.L.U32 R18, R150, 0x1f, RZ ;  /* 0x0000001f96127819 */ /* 0x000fe200000006ff */
[----:B------:R-:W0:Y:S01]  /*1aa0*/  LDC R19, c[0x0][0x28c] ;  /* 0x0000a300ff137b82 */ /* 0x000e220000000800 */
[----:B------:R-:W-:Y:S01]  /*1ab0*/  UMOV UR6, URZ ;  /* 0x0000003f00067c82 */ /* 0x000fe20008000000 */
[----:B------:R-:W-:Y:S01]  /*1ac0*/  UMOV UR14, UR5 ;  /* 0x00000005000e7c82 */ /* 0x000fe20008000000 */
[----:B-1----:R-:W1:Y:S01]  /*1ad0*/  SYNCS.PHASECHK.TRANS64.TRYWAIT P0, [UR11+-0x8], R18 ;  /* 0xfffff812ff0075a7 */ /* 0x002e62000800014b */
[----:B0-----:R-:W-:Y:S01]  /*1ae0*/  ISETP.GE.AND P1, PT, R19, 0x1, PT ;  /* 0x000000011300780c */ /* 0x001fe20003f26270 */
[----:B-1-34-:R-:W-:-:S12]  /*1af0*/  @!P0 BRA `(.L_x_20) ;  /* 0x0000008c00448947 */ /* 0x01afd80003800000 */
.L_x_231:
[----:B------:R-:W-:Y:S01]  /*1b00*/  UMOV UR7, URZ ;  /* 0x0000003f00077c82 */ /* 0x000fe20008000000 */
[----:B------:R-:W-:Y:S01]  /*1b10*/  UMOV UR8, URZ ;  /* 0x0000003f00087c82 */ /* 0x000fe20008000000 */
[----:B------:R-:W-:Y:S02]  /*1b20*/  CS2R R88, SRZ ;  /* 0x0000000000587805 */ /* 0x000fe4000001ff00 */
[----:B------:R-:W-:Y:S02]  /*1b30*/  CS2R R22, SRZ ;  /* 0x0000000000167805 */ /* 0x000fe4000001ff00 */
[----:B------:R-:W-:Y:S02]  /*1b40*/  CS2R R90, SRZ ;  /* 0x00000000005a7805 */ /* 0x000fe4000001ff00 */
[----:B------:R-:W-:Y:S02]  /*1b50*/  CS2R R92, SRZ ;  /* 0x00000000005c7805 */ /* 0x000fe4000001ff00 */
[----:B------:R-:W-:-:S02]  /*1b60*/  CS2R R94, SRZ ;  /* 0x00000000005e7805 */ /* 0x000fc4000001ff00 */
[----:B------:R-:W-:Y:S02]  /*1b70*/  CS2R R96, SRZ ;  /* 0x0000000000607805 */ /* 0x000fe4000001ff00 */
        /* <DEDUP_REMOVED lines=24> */
[----:B------:R-:W-:Y:S01]  /*1d00*/  CS2R R146, SRZ ;  /* 0x0000000000927805 */ /* 0x000fe2000001ff00 */
[----:B------:R-:W-:Y:S01]  /*1d10*/  IMAD.MOV.U32 R149, RZ, RZ, RZ ;  /* 0x000000ffff957224 */ /* 0x000fe200078e00ff */
[----:B------:R-:W-:Y:S01]  /*1d20*/  CS2R R24, SRZ ;  /* 0x0000000000187805 */ /* 0x000fe2000001ff00 */
[----:B------:R-:W-:Y:S01]  /*1d30*/  IMAD.MOV.U32 R151, RZ, RZ, RZ ;  /* 0x000000ffff977224 */ /* 0x000fe200078e00ff */
[----:B------:R-:W-:Y:S01]  /*1d40*/  CS2R R26, SRZ ;  /* 0x00000000001a7805 */ /* 0x000fe2000001ff00 */
[----:B------:R-:W-:Y:S01]  /*1d50*/  IMAD.U32 R152, RZ, RZ, UR4 ;  /* 0x00000004ff987e24 */ /* 0x000fe2000f8e00ff */
        /* <DEDUP_REMOVED lines=29> */
[----:B------:R-:W-:Y:S01]  /*1f30*/  CS2R R86, SRZ ;  /* 0x0000000000567805 */ /* 0x000fe2000001ff00 */
[----:B------:R-:W-:Y:S06]  /*1f40*/  @!P1 BRA `(.L_x_21) ;  /* 0x0000000800289947 */ /* 0x000fec0003800000 */
[----:B------:R-:W-:-:S13]  /*1f50*/  ISETP.NE.AND P1, PT, R148, 0x3, PT ;  /* 0x000000039400780c */ /* 0x000fda0003f25270 */
[----:B------:R-:W-:Y:S05]  /*1f60*/  @!P1 BRA `(.L_x_22) ;  /* 0x0000000000049947 */ /* 0x000fea0003800000 */
[----:B------:R-:W-:Y:S01]  /*1f70*/  BPT.TRAP 0x1 ;  /* 0x000000040000795c */ /* 0x000fe20000300000 */
.L_x_22:
[----:B------:R-:W-:Y:S01]  /*1f80*/  ULEA UR6, UR5, UR9, 0x3 ;  /* 0x0000000905067291 */ /* 0x000fe2000f8e183f */
[----:B0-----:R-:W-:-:S05]  /*1f90*/  IMAD.U32 R18, RZ, RZ, UR4 ;  /* 0x00000004ff127e24 */ /* 0x001fca000f8e00ff */
[----:B------:R-:W-:-:S04]  /*1fa0*/  SHF.L.U32 R18, R18, 0x1f, RZ ;  /* 0x0000001f12127819 */ /* 0x000fc800000006ff */
[----:B------:R0:W1:Y:S01]  /*1fb0*/  SYNCS.PHASECHK.TRANS64.TRYWAIT P0, [UR6], R18 ;  /* 0x00000012ff0075a7 */ /* 0x0000620008000146 */
[----:B------:R-:W-:Y:S05]  /*1fc0*/  @!P1 BRA `(.L_x_23) ;  /* 0x0000000000049947 */ /* 0x000fea0003800000 */
[----:B------:R-:W-:Y:S01]  /*1fd0*/  BPT.TRAP 0x1 ;  /* 0x000000040000795c */ /* 0x000fe20000300000 */
.L_x_23:
[----:B-1----:R-:W-:Y:S05]  /*1fe0*/  @P0 BRA `(.L_x_24) ;  /* 0x0000000000080947 */ /* 0x002fea0003800000 */
[----:B------:R-:W1:Y:S02]  /*1ff0*/  SYNCS.PHASECHK.TRANS64.TRYWAIT P0, [UR6], R18 ;  /* 0x00000012ff0075a7 */ /* 0x000e640008000146 */
[----:B-1----:R-:W-:Y:S05]  /*2000*/  @!P0 BRA `(.L_x_25) ;  /* 0x0000008800188947 */ /* 0x002fea0003800000 */
.L_x_24:
[----:B------:R-:W-:Y:S01]  /*2010*/  UIADD3 UR7, UR9, 0x12b80, URZ ;  /* 0x00012b8009077890 */ /* 0x000fe2000fffe03f */
[----:B------:R-:W-:Y:S01]  /*2020*/  WARPGROUP.ARRIVE ;  /* 0x00000000000079c5 */ /* 0x000fe20000000000 */
[----:B------:R-:W-:Y:S01]  /*2030*/  UIADD3 UR6, UR9, 0x380, URZ ;  /* 0x0000038009067890 */ /* 0x000fe2000fffe03f */
[----:B------:R-:W-:Y:S01]  /*2040*/  CS2R R88, SRZ ;  /* 0x0000000000587805 */ /* 0x000fe2000001ff00 */
[----:B------:R-:W-:Y:S01]  /*2050*/  USHF.R.U32.HI UR7, URZ, 0x4, UR7 ;  /* 0x000000043f077899 */ /* 0x000fe20008011607 */
[----:B------:R-:W-:Y:S01]  /*2060*/  CS2R R22, SRZ ;  /* 0x0000000000167805 */ /* 0x000fe2000001ff00 */
[----:B------:R-:W-:Y:S01]  /*2070*/  USHF.R.U32.HI UR6, URZ, 0x4, UR6 ;  /* 0x000000043f067899 */ /* 0x000fe20008011606 */
[----:B------:R-:W-:Y:S01]  /*2080*/  CS2R R90, SRZ ;  /* 0x00000000005a7805 */ /* 0x000fe2000001ff00 */
[----:B------:R-:W-:Y:S01]  /*2090*/  ULOP3.LUT UR7, UR7, 0x3fff, URZ, 0xc0, !UPT ;  /* 0x00003fff07077892 */ /* 0x000fe2000f8ec03f */
[----:B------:R-:W-:Y:S01]  /*20a0*/  CS2R R92, SRZ ;  /* 0x00000000005c7805 */ /* 0x000fe2000001ff00 */
[----:B------:R-:W-:Y:S01]  /*20b0*/  ULOP3.LUT UR6, UR6, 0x3fff, URZ, 0xc0, !UPT ;  /* 0x00003fff06067892 */ /* 0x000fe2000f8ec03f */
[----:B------:R-:W-:Y:S01]  /*20c0*/  CS2R R94, SRZ ;  /* 0x00000000005e7805 */ /* 0x000fe2000001ff00 */
[----:B------:R-:W-:Y:S01]  /*20d0*/  ULOP3.LUT UR7, UR7, 0x10000, URZ, 0xfc, !UPT ;  /* 0x0001000007077892 */ /* 0x000fe2000f8efc3f */
[----:B------:R-:W-:Y:S01]  /*20e0*/  CS2R R96, SRZ ;  /* 0x0000000000607805 */ /* 0x000fe2000001ff00 */
[----:B------:R-:W-:Y:S01]  /*20f0*/  ULOP3.LUT UR6, UR6, 0x10000, URZ, 0xfc, !UPT ;  /* 0x0001000006067892 */ /* 0x000fe2000f8efc3f */
[----:B------:R-:W-:Y:S01]  /*2100*/  CS2R R98, SRZ ;  /* 0x0000000000627805 */ /* 0x000fe2000001ff00 */
[----:B------:R-:W-:Y:S01]  /*2110*/  ULEA UR18, UR5, UR7, 0x8 ;  /* 0x0000000705127291 */ /* 0x000fe2000f8e403f */
[----:B------:R-:W-:Y:S01]  /*2120*/  CS2R R102, SRZ ;  /* 0x0000000000667805 */ /* 0x000fe2000001ff00 */
[----:B------:R-:W-:Y:S01]  /*2130*/  ULEA UR16, UR5, UR6, 0x7 ;  /* 0x0000000605107291 */ /* 0x000fe2000f8e383f */
[----:B------:R-:W-:Y:S01]  /*2140*/  CS2R R100, SRZ ;  /* 0x0000000000647805 */ /* 0x000fe2000001ff00 */
[----:B------:R-:W-:Y:S01]  /*2150*/  ULDC UR7, c[0x0][0x50c] ;  /* 0x0001430000077ab9 */ /* 0x000fe20000000800 */
[----:B------:R-:W-:Y:S01]  /*2160*/  UMOV UR17, 0xc0000010 ;  /* 0xc000001000117882 */ /* 0x000fe20000000000 */
[----:B------:R-:W-:Y:S01]  /*2170*/  UISETP.NE.AND UP0, UPT, UR7, 0x1, UPT ;  /* 0x000000010700788c */ /* 0x000fe2000bf05270 */
[----:B------:R-:W-:Y:S01]  /*2180*/  CS2R R104, SRZ ;  /* 0x0000000000687805 */ /* 0x000fe2000001ff00 */
[----:B------:R-:W-:Y:S01]  /*2190*/  UMOV UR19, 0xc0000010 ;  /* 0xc000001000137882 */ /* 0x000fe20000000000 */
[----:B------:R-:W-:Y:S01]  /*21a0*/  UMOV UR6, 0x1 ;  /* 0x0000000100067882 */ /* 0x000fe20000000000 */
[----:B------:R-:W-:Y:S01]  /*21b0*/  USEL UR7, URZ, 0x1, UP0 ;  /* 0x000000013f077887 */ /* 0x000fe20008000000 */
[----:B------:R-:W-:Y:S01]  /*21c0*/  QGMMA.64x128x32.F32.E4M3.E4M3 R24, gdesc[UR16], RZ, !UPT, gsb0 ;  /* 0x01e00000101879f3 */ /* 0x000fe2000c0008ff */
[----:B------:R-:W-:-:S02]  /*21d0*/  CS2R R106, SRZ ;  /* 0x00000000006a7805 */ /* 0x000fc4000001ff00 */
[----:B------:R-:W-:Y:S02]  /*21e0*/  CS2R R108, SRZ ;  /* 0x00000000006c7805 */ /* 0x000fe4000001ff00 */
[----:B------:R-:W-:Y:S02]  /*21f0*/  CS2R R110, SRZ ;  /* 0x00000000006e7805 */ /* 0x000fe4000001ff00 */
[----:B------:R-:W-:Y:S02]  /*2200*/  CS2R R112, SRZ ;  /* 0x0000000000707805 */ /* 0x000fe4000001ff00 */
[----:B------:R-:W-:Y:S02]  /*2210*/  ISETP.NE.AND P0, PT, RZ, UR7, PT ;  /* 0x00000007ff007c0c */ /* 0x000fe4000bf05270 */
        /* <DEDUP_REMOVED lines=16> */
[----:B------:R-:W-:Y:S01]  /*2320*/  CS2R R146, SRZ ;  /* 0x0000000000927805 */ /* 0x000fe2000001ff00 */
[----:B------:R-:W-:Y:S02]  /*2330*/  IMAD.MOV.U32 R149, RZ, RZ, RZ ;  /* 0x000000ffff957224 */ /* 0x000fe400078e00ff */
[----:B------:R-:W-:Y:S01]  /*2340*/  IMAD.MOV.U32 R151, RZ, RZ, RZ ;  /* 0x000000ffff977224 */ /* 0x000fe200078e00ff */
[----:B------:R-:W-:Y:S06]  /*2350*/  @!P0 BRA `(.L_x_26) ;  /* 0x0000000400088947 */ /* 0x000fec0003800000 */
[----:B------:R-:W-:Y:S02]  /*2360*/  WARPGROUP.DEPBAR.LE gsb0, 0x0 ;  /* 0x00008000000079c5 */ /* 0x000fe40000010000 */
[----:B------:R-:W-:-:S01]  /*2370*/  FADD R151, RZ, R24 ;  /* 0x00000018ff977221 */ /* 0x000fc20000000000 */
[----:B------:R-:W-:Y:S01]  /*2380*/  FADD R146, RZ, R25 ;  /* 0x00000019ff927221 */ /* 0x000fe20000000000 */
        /* <DEDUP_REMOVED lines=62> */
[----:B------:R-:W-:-:S06]  /*2770*/  UMOV UR6, URZ ;  /* 0x0000003f00067c82 */ /* 0x000fcc0008000000 */
.L_x_26:
[----:B------:R-:W-:-:S04]  /*2780*/  UIADD3 UR14, UR5, 0x1, URZ ;  /* 0x00000001050e7890 */ /* 0x000fc8000fffe03f */
[----:B------:R-:W-:-:S04]  /*2790*/  UISETP.NE.AND UP0, UPT, UR14, 0x25, UPT ;  /* 0x000000250e00788c */ /* 0x000fc8000bf05270 */
[----:B------:R-:W-:Y:S02]  /*27a0*/  USEL UR8, URZ, 0x1, UP0 ;  /* 0x000000013f087887 */ /* 0x000fe40008000000 */
[----:B------:R-:W-:Y:S02]  /*27b0*/  USEL UR14, UR14, URZ, UP0 ;  /* 0x0000003f0e0e7287 */ /* 0x000fe40008000000 */
[----:B------:R-:W-:-:S06]  /*27c0*/  ULOP3.LUT UR8, UR4, UR8, URZ, 0x3c, !UPT ;  /* 0x0000000804087292 */ /* 0x000fcc000f8e3c3f */
[----:B------:R-:W-:Y:S01]  /*27d0*/  IMAD.U32 R152, RZ, RZ, UR8 ;  /* 0x00000008ff987e24 */ /* 0x000fe2000f8e00ff */
[----:B------:R-:W-:-:S06]  /*27e0*/  UMOV UR8, 0x1 ;  /* 0x0000000100087882 */ /* 0x000fcc0000000000 */
.L_x_21:
[----:B------:R-:W-:-:S06]  /*27f0*/  UISETP.GE.AND UP0, UPT, UR10, 0x1, UPT ;  /* 0x000000010a00788c */ /* 0x000fcc000bf06270 */
[----:B------:R-:W-:-:S13]  /*2800*/  PLOP3.LUT P0, PT, PT, PT, UP0, 0x80, 0x0 ;  /* 0x000000000000781c */ /* 0x000fda0003f0f008 */
[----:B------:R-:W-:Y:S05]  /*2810*/  @!P0 BRA `(.L_x_27) ;  /* 0x0000000400f48947 */ /* 0x000fea0003800000 */
[----:B01----:R-:W-:Y:S01]  /*2820*/  IMAD.U32 R18, RZ, RZ, UR10 ;  /* 0x0000000aff127e24 */ /* 0x003fe2000f8e00ff */
[----:B------:R-:W-:Y:S01]  /*2830*/  ULDC UR24, c[0x0][0x50c] ;  /* 0x0001430000187ab9 */ /* 0x000fe20000000800 */
[----:B------:R-:W-:-:S07]  /*2840*/  IMAD.U32 R19, RZ, RZ, UR5 ;  /* 0x00000005ff137e24 */ /* 0x000fce000f8e00ff */
.L_x_35:
[----:B------:R-:W-:-:S13]  /*2850*/  ISETP.NE.AND P1, PT, R148, 0x3, PT ;  /* 0x000000039400780c */ /* 0x000fda0003f25270 */
[----:B------:R-:W-:Y:S05]  /*2860*/  @!P1 BRA `(.L_x_28) ;  /* 0x0000000000049947 */ /* 0x000fea0003800000 */
[----:B------:R-:W-:Y:S01]  /*2870*/  BPT.TRAP 0x1 ;  /* 0x000000040000795c */ /* 0x000fe20000300000 */
.L_x_28:
[----:B------:R-:W-:Y:S01]  /*2880*/  ULEA UR16, UR14, UR9, 0x3 ;  /* 0x000000090e107291 */ /* 0x000fe2000f8e183f */
[----:B------:R-:W-:-:S08]  /*2890*/  SHF.L.U32 R20, R152, 0x1f, RZ ;  /* 0x0000001f98147819 */ /* 0x000fd000000006ff */
[----:B------:R0:W1:Y:S01]  /*28a0*/  SYNCS.PHASECHK.TRANS64.TRYWAIT P0, [UR16], R20 ;  /* 0x00000014ff0075a7 */ /* 0x0000620008000150 */
[----:B------:R-:W-:Y:S05]  /*28b0*/  @!P1 BRA `(.L_x_29) ;  /* 0x0000000000049947 */ /* 0x000fea0003800000 */
[----:B------:R-:W-:Y:S01]  /*28c0*/  BPT.TRAP 0x1 ;  /* 0x000000040000795c */ /* 0x000fe20000300000 */
.L_x_29:
[----:B-1----:R-:W-:Y:S05]  /*28d0*/  @P0 BRA `(.L_x_30) ;  /* 0x0000000000080947 */ /* 0x002fea0003800000 */
[----:B------:R-:W1:Y:S02]  /*28e0*/  SYNCS.PHASECHK.TRANS64.TRYWAIT P0, [UR16], R20 ;  /* 0x00000014ff0075a7 */ /* 0x000e640008000150 */
[----:B-1----:R-:W-:Y:S05]  /*28f0*/  @!P0 BRA `(.L_x_31) ;  /* 0x0000007c00f48947 */ /* 0x002fea0003800000 */
.L_x_30:
[----:B------:R-:W-:Y:S01]  /*2900*/  UIADD3 UR16, UR9, 0x380, URZ ;  /* 0x0000038009107890 */ /* 0x000fe2000fffe03f */
[----:B------:R-:W-:Y:S01]  /*2910*/  WARPGROUP.ARRIVE ;  /* 0x00000000000079c5 */ /* 0x000fe20000000000 */
[----:B------:R-:W-:Y:S02]  /*2920*/  UIADD3 UR17, UR9, 0x12b80, URZ ;  /* 0x00012b8009117890 */ /* 0x000fe4000fffe03f */
[----:B------:R-:W-:Y:S02]  /*2930*/  USHF.R.U32.HI UR16, URZ, 0x4, UR16 ;  /* 0x000000043f107899 */ /* 0x000fe40008011610 */
[----:B------:R-:W-:Y:S02]  /*2940*/  USHF.R.U32.HI UR17, URZ, 0x4, UR17 ;  /* 0x000000043f117899 */ /* 0x000fe40008011611 */
[----:B------:R-:W-:Y:S02]  /*2950*/  UISETP.NE.AND UP0, UPT, UR7, URZ, UPT ;  /* 0x0000003f0700728c */ /* 0x000fe4000bf05270 */
[----:B------:R-:W-:-:S02]  /*2960*/  ULOP3.LUT UR16, UR16, 0x3fff, URZ, 0xc0, !UPT ;  /* 0x00003fff10107892 */ /* 0x000fc4000f8ec03f */
[----:B------:R-:W-:Y:S02]  /*2970*/  ULOP3.LUT UR17, UR17, 0x3fff, URZ, 0xc0, !UPT ;  /* 0x00003fff11117892 */ /* 0x000fe4000f8ec03f */
[----:B------:R-:W-:Y:S02]  /*2980*/  USEL UR8, UR8, URZ, !UP0 ;  /* 0x0000003f08087287 */ /* 0x000fe4000c000000 */
[----:B------:R-:W-:Y:S02]  /*2990*/  ULOP3.LUT UR16, UR16, 0x10000, URZ, 0xfc, !UPT ;  /* 0x0001000010107892 */ /* 0x000fe4000f8efc3f */
[----:B------:R-:W-:Y:S02]  /*29a0*/  ULOP3.LUT UR17, UR17, 0x10000, URZ, 0xfc, !UPT ;  /* 0x0001000011117892 */ /* 0x000fe4000f8efc3f */
[----:B------:R-:W-:Y:S02]  /*29b0*/  UISETP.NE.U32.AND UP0, UPT, UR8, URZ, UPT ;  /* 0x0000003f0800728c */ /* 0x000fe4000bf05070 */
[----:B------:R-:W-:-:S02]  /*29c0*/  ULEA UR16, UR14, UR16, 0x7 ;  /* 0x000000100e107291 */ /* 0x000fc4000f8e383f */
[----:B------:R-:W-:Y:S01]  /*29d0*/  ULEA UR18, UR14, UR17, 0x8 ;  /* 0x000000110e127291 */ /* 0x000fe2000f8e403f */
[----:B------:R-:W-:Y:S02]  /*29e0*/  UMOV UR19, 0xc0000010 ;  /* 0xc000001000137882 */ /* 0x000fe40000000000 */
[----:B------:R-:W-:Y:S01]  /*29f0*/  UMOV UR17, 0xc0000010 ;  /* 0xc000001000117882 */ /* 0x000fe20000000000 */
[----:B------:R-:W-:-:S05]  /*2a00*/  UIADD3 UR6, UR6, 0x1, URZ ;  /* 0x0000000106067890 */ /* 0x000fca000fffe03f */
[----:B------:R-:W-:Y:S01]  /*2a10*/  QGMMA.64x128x32.F32.E4M3.E4M3 R24, gdesc[UR16], R24, UP0, gsb0 ;  /* 0x01e00000101879f3 */ /* 0x000fe2000b800818 */
[----:B------:R-:W-:-:S04]  /*2a20*/  UISETP.NE.AND UP0, UPT, UR6, UR24, UPT ;  /* 0x000000180600728c */ /* 0x000fc8000bf05270 */
[----:B------:R-:W-:-:S06]  /*2a30*/  USEL UR7, URZ, 0x1, UP0 ;  /* 0x000000013f077887 */ /* 0x000fcc0008000000 */
[----:B------:R-:W-:Y:S01]  /*2a40*/  ISETP.NE.AND P0, PT, RZ, UR7, PT ;  /* 0x00000007ff007c0c */ /* 0x000fe2000bf05270 */
[----:B------:R-:W-:-:S12]  /*2a50*/  WARPGROUP.DEPBAR.LE gsb0, 0x1 ;  /* 0x00008000000079c5 */ /* 0x000fd80000010100 */
[----:B------:R-:W-:Y:S05]  /*2a60*/  @!P0 BRA `(.L_x_32) ;  /* 0x0000000400088947 */ /* 0x000fea0003800000 */
[----:B------:R-:W-:Y:S02]  /*2a70*/  WARPGROUP.DEPBAR.LE gsb0, 0x0 ;  /* 0x00008000000079c5 */ /* 0x000fe40000010000 */
[----:B------:R-:W-:-:S01]  /*2a80*/  FADD R151, R24, R151 ;  /* 0x0000009718977221 */ /* 0x000fc20000000000 */
[----:B------:R-:W-:Y:S01]  /*2a90*/  FADD R146, R25, R146 ;  /* 0x0000009219927221 */ /* 0x000fe20000000000 */
        /* <DEDUP_REMOVED lines=62> */
[----:B------:R-:W-:-:S06]  /*2e80*/  UMOV UR6, URZ ;  /* 0x0000003f00067c82 */ /* 0x000fcc0008000000 */
.L_x_32:
[----:B------:R-:W-:Y:S05]  /*2e90*/  @!P1 BRA `(.L_x_33) ;  /* 0x0000000000049947 */ /* 0x000fea0003800000 */
[----:B------:R-:W-:Y:S01]  /*2ea0*/  BPT.TRAP 0x1 ;  /* 0x000000040000795c */ /* 0x000fe20000300000 */
.L_x_33:
[----:B------:R-:W-:-:S13]  /*2eb0*/  ISETP.NE.AND P0, PT, R13, RZ, PT ;  /* 0x000000ff0d00720c */ /* 0x000fda0003f05270 */
[----:B01----:R-:W-:-:S05]  /*2ec0*/  @P0 LEA R20, R19, UR9, 0x3 ;  /* 0x0000000913140c11 */ /* 0x003fca000f8e18ff */
[----:B------:R-:W-:-:S05]  /*2ed0*/  @P0 VIADD R21, R20, 0x128 ;  /* 0x0000012814150836 */ /* 0x000fca0000000000 */
[----:B------:R-:W-:-:S04]  /*2ee0*/  @P0 PRMT R21, R12, 0x654, R21 ;  /* 0x000006540c150816 */ /* 0x000fc80000000015 */
[----:B------:R0:W-:Y:S01]  /*2ef0*/  @P0 SYNCS.ARRIVE.TRANS64.RED.A1T0 RZ, [R21+URZ], RZ ;  /* 0x000000ff15ff09a7 */ /* 0x0001e2000810043f */
[----:B------:R-:W-:-:S13]  /*2f00*/  ISETP.GT.U32.AND P0, PT, R7, 0x1, PT ;  /* 0x000000010700780c */ /* 0x000fda0003f04070 */
[----:B0-----:R-:W-:Y:S05]  /*2f10*/  @P0 BRA `(.L_x_34) ;  /* 0x0000000000040947 */ /* 0x001fea0003800000 */
[----:B------:R-:W-:Y:S01]  /*2f20*/  BPT.TRAP 0x1 ;  /* 0x000000040000795c */ /* 0x000fe20000300000 */
.L_x_34:
[----:B------:R-:W-:Y:S01]  /*2f30*/  UIADD3 UR14, UR14, 0x1, URZ ;  /* 0x000000010e0e7890 */ /* 0x000fe2000fffe03f */
[C---:B------:R-:W-:Y:S01]  /*2f40*/  ISETP.GT.AND P1, PT, R18.reuse, 0x1, PT ;  /* 0x000000011200780c */ /* 0x040fe20003f24270 */
[----:B------:R-:W-:Y:S02]  /*2f50*/  VIADD R19, R19, 0x1 ;  /* 0x0000000113137836 */ /* 0x000fe40000000000 */
[----:B------:R-:W-:Y:S01]  /*2f60*/  UISETP.NE.AND UP0, UPT, UR14, 0x25, UPT ;  /* 0x000000250e00788c */ /* 0x000fe2000bf05270 */
[----:B------:R-:W-:Y:S02]  /*2f70*/  VIADD R18, R18, 0xffffffff ;  /* 0xffffffff12127836 */ /* 0x000fe40000000000 */
[C---:B------:R-:W-:Y:S01]  /*2f80*/  ISETP.NE.AND P0, PT, R19.reuse, 0x25, PT ;  /* 0x000000251300780c */ /* 0x040fe20003f05270 */
[----:B------:R-:W-:Y:S02]  /*2f90*/  USEL UR8, URZ, 0x1, UP0 ;  /* 0x000000013f087887 */ /* 0x000fe40008000000 */
[----:B------:R-:W-:Y:S01]  /*2fa0*/  USEL UR14, UR14, URZ, UP0 ;  /* 0x0000003f0e0e7287 */ /* 0x000fe20008000000 */
[----:B------:R-:W-:-:S03]  /*2fb0*/  SEL R19, R19, RZ, P0 ;  /* 0x000000ff13137207 */ /* 0x000fc60000000000 */
[----:B------:R-:W-:Y:S01]  /*2fc0*/  LOP3.LUT R152, R152, UR8, RZ, 0x3c, !PT ;  /* 0x0000000898987c12 */ /* 0x000fe2000f8e3cff */
[----:B------:R-:W-:Y:S01]  /*2fd0*/  UMOV UR8, 0x1 ;  /* 0x0000000100087882 */ /* 0x000fe20000000000 */
[----:B------:R-:W-:Y:S06]  /*2fe0*/  @P1 BRA `(.L_x_35) ;  /* 0xfffffff800181947 */ /* 0x000fec000383ffff */
.L_x_27:
[----:B------:R-:W-:Y:S01]  /*2ff0*/  UISETP.NE.AND UP0, UPT, UR6, URZ, UPT ;  /* 0x0000003f0600728c */ /* 0x000fe2000bf05270 */
[----:B01----:R-:W0:Y:S01]  /*3000*/  LDC R18, c[0x0][0x28c] ;  /* 0x0000a300ff127b82 */ /* 0x003e220000000800 */
[----:B------:R-:W-:Y:S02]  /*3010*/  IMAD.U32 R19, RZ, RZ, UR23 ;  /* 0x00000017ff137e24 */ /* 0x000fe4000f8e00ff */
[----:B------:R-:W-:-:S06]  /*3020*/  USEL UR6, URZ, 0x1, !UP0 ;  /* 0x000000013f067887 */ /* 0x000fcc000c000000 */
[----:B------:R-:W-:-:S13]  /*3030*/  ISETP.NE.AND P0, PT, RZ, UR6, PT ;  /* 0x00000006ff007c0c */ /* 0x000fda000bf05270 */
[----:B------:R-:W-:Y:S05]  /*3040*/  @!P0 BRA `(.L_x_36) ;  /* 0x0000000400048947 */ /* 0x000fea0003800000 */
[----:B------:R-:W-:Y:S02]  /*3050*/  WARPGROUP.DEPBAR.LE gsb0, 0x0 ;  /* 0x00008000000079c5 */ /* 0x000fe40000010000 */
[----:B------:R-:W-:Y:S01]  /*3060*/  FADD R151, R24, R151 ;  /* 0x0000009718977221 */ /* 0x000fe20000000000 */
        /* <DEDUP_REMOVED lines=62> */
[----:B------:R-:W-:-:S07]  /*3450*/  FADD R88, R88, R87 ;  /* 0x0000005758587221 */ /* 0x000fce0000000000 */
.L_x_36:
[----:B0-----:R-:W-:Y:S01]  /*3460*/  ISETP.GE.AND P0, PT, R18, 0x1, PT ;  /* 0x000000011200780c */ /* 0x001fe20003f06270 */
[----:B------:R0:W-:Y:S01]  /*3470*/  SYNCS.ARRIVE.TRANS64.A1T0 RZ, [R19+UR22], RZ ;  /* 0x000000ff13ff79a7 */ /* 0x0001e20008100016 */
[----:B------:R-:W-:-:S11]  /*3480*/  WARPGROUP.DEPBAR.LE gsb0, 0x0 ;  /* 0x00008000000079c5 */ /* 0x000fd60000010000 */
[----:B------:R-:W-:Y:S05]  /*3490*/  @!P0 BRA `(.L_x_37) ;  /* 0x0000000000548947 */ /* 0x000fea0003800000 */
[----:B------:R-:W-:-:S13]  /*34a0*/  ISETP.NE.AND P0, PT, R148, 0x3, PT ;  /* 0x000000039400780c */ /* 0x000fda0003f05270 */
[----:B------:R-:W-:Y:S05]  /*34b0*/  @!P0 BRA `(.L_x_38) ;  /* 0x0000000000048947 */ /* 0x000fea0003800000 */
[----:B------:R-:W-:Y:S01]  /*34c0*/  BPT.TRAP 0x1 ;  /* 0x000000040000795c */ /* 0x000fe20000300000 */
.L_x_38:
[----:B------:R-:W-:Y:S01]  /*34d0*/  ISETP.NE.AND P0, PT, R13, RZ, PT ;  /* 0x000000ff0d00720c */ /* 0x000fe20003f05270 */
[----:B------:R-:W-:Y:S01]  /*34e0*/  BSSY B0, `(.L_x_39) ;  /* 0x000000e000007945 */ /* 0x000fe20003800000 */
[----:B------:R-:W-:-:S11]  /*34f0*/  ISETP.GT.U32.AND P1, PT, R7, 0x1, PT ;  /* 0x000000010700780c */ /* 0x000fd60003f24070 */
[----:B------:R-:W-:Y:S05]  /*3500*/  @!P0 BRA `(.L_x_40) ;  /* 0x00000000002c8947 */ /* 0x000fea0003800000 */
[----:B------:R-:W-:-:S04]  /*3510*/  UIADD3 UR8, UR10, UR5, URZ ;  /* 0x000000050a087290 */ /* 0x000fc8000fffe03f */
[----:B------:R-:W-:-:S04]  /*3520*/  UIMAD.WIDE.U32 UR6, UR8, -0x45306eb3, URZ ;  /* 0xbacf914d080678a5 */ /* 0x000fc8000f8e003f */
[----:B------:R-:W-:-:S04]  /*3530*/  UIADD3 UR6, UR8, -UR7, URZ ;  /* 0x8000000708067290 */ /* 0x000fc8000fffe03f */
[----:B------:R-:W-:-:S04]  /*3540*/  ULEA.HI UR6, UR6, UR7, URZ, 0x1f ;  /* 0x0000000706067291 */ /* 0x000fc8000f8ff83f */
[----:B------:R-:W-:-:S04]  /*3550*/  USHF.R.U32.HI UR6, URZ, 0x5, UR6 ;  /* 0x000000053f067899 */ /* 0x000fc80008011606 */
[----:B------:R-:W-:-:S04]  /*3560*/  UIMAD UR6, UR6, -0x25, UR8 ;  /* 0xffffffdb060678a4 */ /* 0x000fc8000f8e0208 */
[----:B------:R-:W-:-:S04]  /*3570*/  ULEA UR6, UR6, UR9, 0x3 ;  /* 0x0000000906067291 */ /* 0x000fc8000f8e183f */
[----:B------:R-:W-:-:S06]  /*3580*/  UIADD3 UR6, UR6, 0x128, URZ ;  /* 0x0000012806067890 */ /* 0x000fcc000fffe03f */
[----:B0-----:R-:W-:-:S05]  /*3590*/  IMAD.U32 R19, RZ, RZ, UR6 ;  /* 0x00000006ff137e24 */ /* 0x001fca000f8e00ff */
[----:B------:R-:W-:-:S04]  /*35a0*/  PRMT R18, R12, 0x654, R19 ;  /* 0x000006540c127816 */ /* 0x000fc80000000013 */
[----:B------:R1:W-:Y:S03]  /*35b0*/  SYNCS.ARRIVE.TRANS64.RED.A1T0 RZ, [R18+URZ], RZ ;  /* 0x000000ff12ff79a7 */ /* 0x0003e6000810043f */
.L_x_40:
[----:B------:R-:W-:Y:S05]  /*35c0*/  BSYNC B0 ;  /* 0x0000000000007941 */ /* 0x000fea0003800000 */
.L_x_39:
[----:B------:R-:W-:Y:S05]  /*35d0*/  @P1 BRA `(.L_x_37) ;  /* 0x0000000000041947 */ /* 0x000fea0003800000 */
[----:B------:R-:W-:Y:S01]  /*35e0*/  BPT.TRAP 0x1 ;  /* 0x000000040000795c */ /* 0x000fe20000300000 */
.L_x_37:
[----:B-1----:R-:W-:Y:S01]  /*35f0*/  SHF.L.U32 R18, R150, 0x1f, RZ ;  /* 0x0000001f96127819 */ /* 0x002fe200000006ff */
[----:B------:R-:W-:Y:S01]  /*3600*/  UIADD3 UR8, UR15, UR5, URZ ;  /* 0x000000050f087290 */ /* 0x000fe2000fffe03f */
[----:B------:R-:W1:Y:S01]  /*3610*/  LDC R29, c[0x0][0x288] ;  /* 0x0000a200ff1d7b82 */ /* 0x000e620000000800 */
[----:B------:R-:W-:Y:S01]  /*3620*/  UISETP.GE.U32.AND UP1, UPT, UR15, 0x25, UPT ;  /* 0x000000250f00788c */ /* 0x000fe2000bf26070 */
[----:B------:R-:W-:Y:S01]  /*3630*/  IMAD.SHL.U32 R26, R16, 0x2, RZ ;  /* 0x00000002101a7824 */ /* 0x000fe200078e00ff */
[----:B------:R-:W-:Y:S02]  /*3640*/  UISETP.GT.U32.AND UP0, UPT, UR8, 0x24, UPT ;  /* 0x000000240800788c */ /* 0x000fe4000bf04070 */
[----:B------:R-:W-:Y:S02]  /*3650*/  UIMAD.WIDE.U32 UR6, UR8, -0x45306eb3, URZ ;  /* 0xbacf914d080678a5 */ /* 0x000fe4000f8e003f */
[----:B------:R-:W-:Y:S01]  /*3660*/  UISETP.LT.U32.AND UP0, UPT, UR15, 0x25, UP0 ;  /* 0x000000250f00788c */ /* 0x000fe20008701070 */
[----:B------:R-:W4:Y:S01]  /*3670*/  SYNCS.PHASECHK.TRANS64.TRYWAIT P0, [UR11+0x8], R18 ;  /* 0x00000812ff0075a7 */ /* 0x000f22000800014b */
[----:B------:R-:W-:Y:S01]  /*3680*/  UIADD3 UR5, UR8, -UR7, URZ ;  /* 0x8000000708057290 */ /* 0x000fe2000fffe03f */
[----:B------:R-:W-:Y:S01]  /*3690*/  SHF.R.S32.HI R27, RZ, 0x1f, R26 ;  /* 0x0000001fff1b7819 */ /* 0x000fe2000001141a */
[----:B------:R-:W-:-:S02]  /*36a0*/  USEL UR6, URZ, 0x1, !UP0 ;  /* 0x000000013f067887 */ /* 0x000fc4000c000000 */
[----:B------:R-:W-:Y:S02]  /*36b0*/  ULEA.HI UR5, UR5, UR7, URZ, 0x1f ;  /* 0x0000000705057291 */ /* 0x000fe4000f8ff83f */
[----:B------:R-:W-:Y:S02]  /*36c0*/  ULOP3.LUT UR4, UR4, UR6, URZ, 0x3c, !UPT ;  /* 0x0000000604047292 */ /* 0x000fe4000f8e3c3f */
[----:B------:R-:W-:-:S04]  /*36d0*/  USHF.R.U32.HI UR5, URZ, 0x5, UR5 ;  /* 0x000000053f057899 */ /* 0x000fc80008011605 */
[----:B------:R-:W-:Y:S02]  /*36e0*/  @UP1 ULOP3.LUT UR4, UR4, 0x1, UR5, 0x78, !UPT ;  /* 0x0000000104041892 */ /* 0x000fe4000f8e7805 */
[----:B------:R-:W-:Y:S01]  /*36f0*/  UIMAD UR5, UR5, -0x25, UR8 ;  /* 0xffffffdb050578a4 */ /* 0x000fe2000f8e0208 */
[----:B-1--4-:R-:W-:Y:S11]  /*3700*/  @!P0 BRA `(.L_x_41) ;  /* 0x0000007000888947 */ /* 0x012ff60003800000 */
.L_x_232:
[----:B------:R-:W-:Y:S01]  /*3710*/  IMAD.SHL.U32 R28, R6, 0x40, RZ ;  /* 0x00000040061c7824 */ /* 0x000fe200078e00ff */
[----:B------:R-:W-:Y:S01]  /*3720*/  ULDC UR8, c[0x0][0x284] ;  /* 0x0000a10000087ab9 */ /* 0x000fe20000000800 */
[----:B------:R-:W-:Y:S01]  /*3730*/  IMAD.SHL.U32 R33, R5, 0x80, RZ ;  /* 0x0000008005217824 */ /* 0x000fe200078e00ff */
[----:B------:R-:W-:Y:S01]  /*3740*/  SHF.R.S32.HI R34, RZ, 0x1f, R4 ;  /* 0x0000001fff227819 */ /* 0x000fe20000011404 */
[----:B------:R-:W-:Y:S01]  /*3750*/  ULDC.64 UR6, c[0x0][0x5d0] ;  /* 0x0001740000067ab9 */ /* 0x000fe20000000a00 */
[----:B------:R-:W-:Y:S01]  /*3760*/  ISETP.GE.AND P0, PT, R28, UR8, PT ;  /* 0x000000081c007c0c */ /* 0x000fe2000bf06270 */
[----:B0-----:R-:W-:Y:S01]  /*3770*/  IMAD.WIDE.U32 R18, R4, UR6, R26 ;  /* 0x0000000604127c25 */ /* 0x001fe2000f8e001a */
[----:B------:R-:W-:Y:S02]  /*3780*/  SHF.R.S32.HI R32, RZ, 0x1f, R33 ;  /* 0x0000001fff207819 */ /* 0x000fe40000011421 */
[C---:B------:R-:W-:Y:S01]  /*3790*/  ISETP.GE.OR P0, PT, R33.reuse, R29, P0 ;  /* 0x0000001d2100720c */ /* 0x040fe20000706670 */
[----:B------:R-:W-:Y:S01]  /*37a0*/  IMAD R5, R34, UR6, RZ ;  /* 0x0000000622057c24 */ /* 0x000fe2000f8e02ff */
[----:B------:R-:W-:-:S03]  /*37b0*/  IADD3 R18, P1, R33, R18, RZ ;  /* 0x0000001221127210 */ /* 0x000fc60007f3e0ff */
[----:B------:R-:W-:-:S05]  /*37c0*/  IMAD R5, R4, UR7, R5 ;  /* 0x0000000704057c24 */ /* 0x000fca000f8e0205 */
[----:B------:R-:W-:-:S03]  /*37d0*/  IADD3.X R19, R32, R19, R5, P1, !PT ;  /* 0x0000001320137210 */ /* 0x000fc60000ffe405 */
[----:B------:R-:W-:Y:S05]  /*37e0*/  @P0 BRA `(.L_x_42) ;  /* 0x0000004400b80947 */ /* 0x000fea0003800000 */
[----:B------:R-:W0:Y:S01]  /*37f0*/  LDC.64 R30, c[0x0][0x5c8] ;  /* 0x00017200ff1e7b82 */ /* 0x000e220000000a00 */
[----:B------:R-:W-:Y:S01]  /*3800*/  IMAD.WIDE R24, R6, 0x40, R10 ;  /* 0x0000004006187825 */ /* 0x000fe200078e020a */
[----:B------:R-:W-:Y:S01]  /*3810*/  ULDC.64 UR6, c[0x0][0x5c0] ;  /* 0x0001700000067ab9 */ /* 0x000fe20000000a00 */
[----:B------:R-:W-:Y:S02]  /*3820*/  BSSY B0, `(.L_x_42) ;  /* 0x000046a000007945 */ /* 0x000fe40003800000 */
[----:B------:R-:W-:-:S04]  /*3830*/  IMAD R6, R16, -0x2, R29 ;  /* 0xfffffffe10067824 */ /* 0x000fc800078e021d */
[----:B------:R-:W-:Y:S02]  /*3840*/  IMAD.IADD R6, R6, 0x1, -R33 ;  /* 0x0000000106067824 */ /* 0x000fe400078e0a21 */
[-C--:B0-----:R-:W-:Y:S02]  /*3850*/  IMAD R5, R25, R30.reuse, RZ ;  /* 0x0000001e19057224 */ /* 0x081fe400078e02ff */
[----:B------:R-:W-:-:S04]  /*3860*/  IMAD.WIDE.U32 R18, R24, R30, R18 ;  /* 0x0000001e18127225 */ /* 0x000fc800078e0012 */
[----:B------:R-:W-:Y:S01]  /*3870*/  IMAD R21, R24, R31, R5 ;  /* 0x0000001f18157224 */ /* 0x000fe200078e0205 */
[----:B------:R-:W-:Y:S02]  /*3880*/  LEA R5, P0, R30, R18, 0x3 ;  /* 0x000000121e057211 */ /* 0x000fe400078018ff */
[----:B------:R-:W-:Y:S01]  /*3890*/  IADD3 R20, P1, R18, UR6, RZ ;  /* 0x0000000612147c10 */ /* 0x000fe2000ff3e0ff */
[----:B------:R-:W-:Y:S01]  /*38a0*/  IMAD.IADD R21, R19, 0x1, R21 ;  /* 0x0000000113157824 */ /* 0x000fe200078e0215 */
[----:B------:R-:W-:-:S04]  /*38b0*/  IADD3 R18, P3, R5, UR6, RZ ;  /* 0x0000000605127c10 */ /* 0x000fc8000ff7e0ff */
[----:B------:R-:W-:Y:S01]  /*38c0*/  LEA.HI.X R5, R30, R21, R31, 0x3, P0 ;  /* 0x000000151e057211 */ /* 0x000fe200000f1c1f */
[----:B------:R-:W-:Y:S01]  /*38d0*/  IMAD.IADD R30, R17, 0x1, -R28 ;  /* 0x00000001111e7824 */ /* 0x000fe200078e0a1c */
[----:B---3-5:R-:W-:Y:S02]  /*38e0*/  FSETP.NEU.AND P0, PT, R15, RZ, PT ;  /* 0x000000ff0f00720b */ /* 0x028fe40003f0d000 */
[----:B------:R-:W-:Y:S02]  /*38f0*/  IADD3.X R21, R21, UR7, RZ, P1, !PT ;  /* 0x0000000715157c10 */ /* 0x000fe40008ffe4ff */
[----:B------:R-:W-:-:S09]  /*3900*/  IADD3.X R19, R5, UR7, RZ, P3, !PT ;  /* 0x0000000705137c10 */ /* 0x000fd20009ffe4ff */
[----:B------:R-:W-:Y:S05]  /*3910*/  @!P0 BRA `(.L_x_43) ;  /* 0x0000003400608947 */ /* 0x000fea0003800000 */
[----:B------:R-:W-:Y:S01]  /*3920*/  ULDC.64 UR6, c[0x0][0x5b8] ;  /* 0x00016e0000067ab9 */ /* 0x000fe20000000a00 */
[----:B------:R-:W-:Y:S01]  /*3930*/  ULDC.64 UR16, c[0x0][0x5a8] ;  /* 0x00016a0000107ab9 */ /* 0x000fe20000000a00 */
[----:B------:R-:W-:Y:S01]  /*3940*/  IMAD.WIDE.U32 R26, R4, UR6, R26 ;  /* 0x00000006041a7c25 */ /* 0x000fe2000f8e001a */
[----:B------:R-:W-:Y:S01]  /*3950*/  BSSY B1, `(.L_x_44) ;  /* 0x0000010000017945 */ /* 0x000fe20003800000 */
[----:B------:R-:W-:Y:S02]  /*3960*/  PRMT R28, RZ, 0x7610, R28 ;  /* 0x00007610ff1c7816 */ /* 0x000fe4000000001c */
[----:B------:R-:W-:Y:S01]  /*3970*/  IMAD R5, R34, UR6, RZ ;  /* 0x0000000622057c24 */ /* 0x000fe2000f8e02ff */
[----:B------:R-:W-:-:S03]  /*3980*/  IADD3 R26, P0, R33, R26, RZ ;  /* 0x0000001a211a7210 */ /* 0x000fc60007f1e0ff */
[----:B------:R-:W-:Y:S01]  /*3990*/  IMAD R5, R4, UR7, R5 ;  /* 0x0000000704057c24 */ /* 0x000fe2000f8e0205 */
[----:B------:R-:W-:Y:S02]  /*39a0*/  ULDC.64 UR6, c[0x0][0x5b0] ;  /* 0x00016c0000067ab9 */ /* 0x000fe40000000a00 */
[----:B------:R-:W-:Y:S02]  /*39b0*/  IMAD R29, R25, UR6, RZ ;  /* 0x00000006191d7c24 */ /* 0x000fe4000f8e02ff */
[----:B------:R-:W-:Y:S02]  /*39c0*/  IADD3.X R27, R32, R27, R5, P0, !PT ;  /* 0x0000001b201b7210 */ /* 0x000fe400007fe405 */
[----:B------:R-:W-:Y:S01]  /*39d0*/  ISETP.GE.AND P0, PT, R30, 0x1, PT ;  /* 0x000000011e00780c */ /* 0x000fe20003f06270 */
[C---:B------:R-:W-:Y:S02]  /*39e0*/  IMAD R29, R24.reuse, UR7, R29 ;  /* 0x00000007181d7c24 */ /* 0x040fe4000f8e021d */
[----:B------:R-:W-:Y:S01]  /*39f0*/  IMAD.WIDE.U32 R4, R24, UR6, R26 ;  /* 0x0000000618047c25 */ /* 0x000fe2000f8e001a */
[----:B------:R-:W-:-:S02]  /*3a00*/  ISETP.LT.OR P4, PT, R6, 0x1, !P0 ;  /* 0x000000010600780c */ /* 0x000fc40004781670 */
[----:B------:R-:W-:-:S04]  /*3a10*/  IADD3 R4, P1, R4, UR16, RZ ;  /* 0x0000001004047c10 */ /* 0x000fc8000ff3e0ff */
[----:B------:R-:W-:-:S07]  /*3a20*/  IADD3.X R5, R5, UR17, R29, P1, !PT ;  /* 0x0000001105057c10 */ /* 0x000fce0008ffe41d */
[----:B------:R-:W-:Y:S05]  /*3a30*/  @P4 BRA `(.L_x_45) ;  /* 0x0000000000044947 */ /* 0x000fea0003800000 */
[----:B------:R0:W5:Y:S02]  /*3a40*/  LDG.E.U8 R28, desc[UR20][R4.64] ;  /* 0x00000014041c7981 */ /* 0x000164000c1e1100 */
.L_x_45:
[----:B------:R-:W-:Y:S05]  /*3a50*/  BSYNC B1 ;  /* 0x0000000000017941 */ /* 0x000fea0003800000 */
.L_x_44:
[----:B-----5:R-:W-:Y:S01]  /*3a60*/  LOP3.LUT R28, R28, 0xff, RZ, 0xc0, !PT ;  /* 0x000000ff1c1c7812 */ /* 0x020fe200078ec0ff */
[----:B------:R-:W-:Y:S01]  /*3a70*/  BSSY B1, `(.L_x_46) ;  /* 0x000000b000017945 */ /* 0x000fe20003800000 */
[----:B------:R-:W-:Y:S02]  /*3a80*/  ISETP.LT.OR P3, PT, R6, 0x2, !P0 ;  /* 0x000000020600780c */ /* 0x000fe40004761670 */
[----:B------:R-:W-:-:S05]  /*3a90*/  F2FP.F16.E4M3.UNPACK_B R28, R28 ;  /* 0x0000001cff1c723e */ /* 0x000fca00020006ff */
[----:B------:R-:W-:-:S05]  /*3aa0*/  HADD2.F32 R28, -RZ, R28.H0_H0 ;  /* 0x2000001cff1c7230 */ /* 0x000fca0000004100 */
[----:B------:R-:W-:-:S04]  /*3ab0*/  FMUL R28, R28, R15 ;  /* 0x0000000f1c1c7220 */ /* 0x000fc80000400000 */
[----:B--2---:R-:W-:-:S05]  /*3ac0*/  FFMA R28, R151, R14, R28 ;  /* 0x0000000e971c7223 */ /* 0x004fca000000001c */
[----:B------:R-:W-:Y:S02]  /*3ad0*/  F2FP.SATFINITE.E4M3.F32.PACK_AB_MERGE_C R29, RZ, R28, RZ ;  /* 0x0000001cff1d723e */ /* 0x000fe400048070ff */
[----:B------:R-:W-:-:S03]  /*3ae0*/  PRMT R28, RZ, 0x7610, R28 ;  /* 0x00007610ff1c7816 */ /* 0x000fc6000000001c */
[----:B------:R1:W-:Y:S01]  /*3af0*/  @!P4 STG.E.U8 desc[UR20][R20.64], R29 ;  /* 0x0000001d1400c986 */ /* 0x0003e2000c101114 */
[----:B------:R-:W-:Y:S05]  /*3b00*/  @P3 BRA `(.L_x_47) ;  /* 0x0000000000043947 */ /* 0x000fea0003800000 */
[----:B------:R2:W5:Y:S02]  /*3b10*/  LDG.E.U8 R28, desc[UR20][R4.64+0x1] ;  /* 0x00000114041c7981 */ /* 0x000564000c1e1100 */
.L_x_47:
[----:B------:R-:W-:Y:S05]  /*3b20*/  BSYNC B1 ;  /* 0x0000000000017941 */ /* 0x000fea0003800000 */
.L_x_46:
[----:B-----5:R-:W-:Y:S01]  /*3b30*/  LOP3.LUT R28, R28, 0xff, RZ, 0xc0, !PT ;  /* 0x000000ff1c1c7812 */ /* 0x020fe200078ec0ff */
[----:B------:R-:W-:Y:S01]  /*3b40*/  BSSY B1, `(.L_x_48) ;  /* 0x0000013000017945 */ /* 0x000fe20003800000 */
[----:B-1----:R-:W-:Y:S02]  /*3b50*/  IADD3 R29, P1, R24, 0x8, RZ ;  /* 0x00000008181d7810 */ /* 0x002fe40007f3e0ff */
[----:B------:R-:W-:-:S03]  /*3b60*/  F2FP.F16.E4M3.UNPACK_B R28, R28 ;  /* 0x0000001cff1c723e */ /* 0x000fc600020006ff */
[----:B------:R-:W-:Y:S01]  /*3b70*/  IMAD.X R24, RZ, RZ, R25, P1 ;  /* 0x000000ffff187224 */ /* 0x000fe200008e0619 */
[----:B------:R-:W-:Y:S01]  /*3b80*/  ISETP.GE.AND P1, PT, R30, 0x9, PT ;  /* 0x000000091e00780c */ /* 0x000fe20003f26270 */
[----:B------:R-:W-:Y:S02]  /*3b90*/  HADD2.F32 R28, -RZ, R28.H0_H0 ;  /* 0x2000001cff1c7230 */ /* 0x000fe40000004100 */
[----:B------:R-:W-:Y:S01]  /*3ba0*/  IMAD R24, R24, UR6, RZ ;  /* 0x0000000618187c24 */ /* 0x000fe2000f8e02ff */
[----:B------:R-:W-:Y:S01]  /*3bb0*/  ISETP.LT.OR P5, PT, R6, 0x1, !P1 ;  /* 0x000000010600780c */ /* 0x000fe20004fa1670 */
[----:B------:R-:W-:-:S04]  /*3bc0*/  IMAD.WIDE.U32 R26, R29, UR6, R26 ;  /* 0x000000061d1a7c25 */ /* 0x000fc8000f8e001a */
[----:B------:R-:W-:Y:S01]  /*3bd0*/  FMUL R25, R28, R15 ;  /* 0x0000000f1c197220 */ /* 0x000fe20000400000 */
[----:B------:R-:W-:-:S03]  /*3be0*/  IMAD R29, R29, UR7, R24 ;  /* 0x000000071d1d7c24 */ /* 0x000fc6000f8e0218 */
[----:B------:R-:W-:Y:S01]  /*3bf0*/  FFMA R25, R146, R14, R25 ;  /* 0x0000000e92197223 */ /* 0x000fe20000000019 */
[----:B------:R-:W-:Y:S02]  /*3c00*/  IADD3 R24, P4, R26, UR16, RZ ;  /* 0x000000101a187c10 */ /* 0x000fe4000ff9e0ff */
[----:B------:R-:W-:Y:S02]  /*3c10*/  PRMT R26, RZ, 0x7610, R26 ;  /* 0x00007610ff1a7816 */ /* 0x000fe4000000001a */
[----:B------:R-:W-:Y:S02]  /*3c20*/  F2FP.SATFINITE.E4M3.F32.PACK_AB_MERGE_C R31, RZ, R25, RZ ;  /* 0x00000019ff1f723e */ /* 0x000fe400048070ff */
[----:B------:R-:W-:-:S03]  /*3c30*/  IADD3.X R25, R27, UR17, R29, P4, !PT ;  /* 0x000000111b197c10 */ /* 0x000fc6000a7fe41d */
[----:B------:R1:W-:Y:S01]  /*3c40*/  @!P3 STG.E.U8 desc[UR20][R20.64+0x1], R31 ;  /* 0x0000011f1400b986 */ /* 0x0003e2000c101114 */
[----:B------:R-:W-:Y:S05]  /*3c50*/  @P5 BRA `(.L_x_49) ;  /* 0x0000000000045947 */ /* 0x000fea0003800000 */
[----:B------:R3:W5:Y:S02]  /*3c60*/  LDG.E.U8 R26, desc[UR20][R24.64] ;  /* 0x00000014181a7981 */ /* 0x000764000c1e1100 */
.L_x_49:
[----:B------:R-:W-:Y:S05]  /*3c70*/  BSYNC B1 ;  /* 0x0000000000017941 */ /* 0x000fea0003800000 */
.L_x_48:
[----:B-----5:R-:W-:Y:S01]  /*3c80*/  LOP3.LUT R26, R26, 0xff, RZ, 0xc0, !PT ;  /* 0x000000ff1a1a7812 */ /* 0x020fe200078ec0ff */
[----:B------:R-:W-:Y:S01]  /*3c90*/  BSSY B1, `(.L_x_50) ;  /* 0x000000b000017945 */ /* 0x000fe20003800000 */
[----:B------:R-:W-:Y:S02]  /*3ca0*/  ISETP.LT.OR P3, PT, R6, 0x2, !P1 ;  /* 0x000000020600780c */ /* 0x000fe40004f61670 */
[----:B------:R-:W-:-:S05]  /*3cb0*/  F2FP.F16.E4M3.UNPACK_B R26, R26 ;  /* 0x0000001aff1a723e */ /* 0x000fca00020006ff */
[----:B------:R-:W-:-:S05]  /*3cc0*/  HADD2.F32 R26, -RZ, R26.H0_H0 ;  /* 0x2000001aff1a7230 */ /* 0x000fca0000004100 */
[----:B------:R-:W-:-:S04]  /*3cd0*/  FMUL R26, R26, R15 ;  /* 0x0000000f1a1a7220 */ /* 0x000fc80000400000 */
[----:B------:R-:W-:-:S05]  /*3ce0*/  FFMA R26, R149, R14, R26 ;  /* 0x0000000e951a7223 */ /* 0x000fca000000001a */
[----:B------:R-:W-:Y:S02]  /*3cf0*/  F2FP.SATFINITE.E4M3.F32.PACK_AB_MERGE_C R27, RZ, R26, RZ ;  /* 0x0000001aff1b723e */ /* 0x000fe400048070ff */
[----:B------:R-:W-:-:S03]  /*3d00*/  PRMT R26, RZ, 0x7610, R26 ;  /* 0x00007610ff1a7816 */ /* 0x000fc6000000001a */
[----:B------:R4:W-:Y:S01]  /*3d10*/  @!P5 STG.E.U8 desc[UR20][R18.64], R27 ;  /* 0x0000001b1200d986 */ /* 0x0009e2000c101114 */
[----:B------:R-:W-:Y:S05]  /*3d20*/  @P3 BRA `(.L_x_51) ;  /* 0x0000000000043947 */ /* 0x000fea0003800000 */
[----:B------:R0:W5:Y:S02]  /*3d30*/  LDG.E.U8 R26, desc[UR20][R24.64+0x1] ;  /* 0x00000114181a7981 */ /* 0x000164000c1e1100 */
.L_x_51:
[----:B------:R-:W-:Y:S05]  /*3d40*/  BSYNC B1 ;  /* 0x0000000000017941 */ /* 0x000fea0003800000 */
.L_x_50:
[----:B-----5:R-:W-:Y:S01]  /*3d50*/  LOP3.LUT R26, R26, 0xff, RZ, 0xc0, !PT ;  /* 0x000000ff1a1a7812 */ /* 0x020fe200078ec0ff */
[----:B------:R-:W-:Y:S01]  /*3d60*/  BSSY B1, `(.L_x_52) ;  /* 0x000000b000017945 */ /* 0x000fe20003800000 */
[----:B------:R-:W-:Y:S02]  /*3d70*/  ISETP.LT.OR P4, PT, R6, 0x9, !P0 ;  /* 0x000000090600780c */ /* 0x000fe40004781670 */
[----:B------:R-:W-:-:S05]  /*3d80*/  F2FP.F16.E4M3.UNPACK_B R26, R26 ;  /* 0x0000001aff1a723e */ /* 0x000fca00020006ff */
[----:B------:R-:W-:-:S05]  /*3d90*/  HADD2.F32 R26, -RZ, R26.H0_H0 ;  /* 0x2000001aff1a7230 */ /* 0x000fca0000004100 */
[----:B----4-:R-:W-:Y:S01]  /*3da0*/  FMUL R27, R26, R15 ;  /* 0x0000000f1a1b7220 */ /* 0x010fe20000400000 */
[----:B------:R-:W-:-:S03]  /*3db0*/  PRMT R26, RZ, 0x7610, R26 ;  /* 0x00007610ff1a7816 */ /* 0x000fc6000000001a */
[----:B------:R-:W-:-:S05]  /*3dc0*/  FFMA R27, R144, R14, R27 ;  /* 0x0000000e901b7223 */ /* 0x000fca000000001b */
[----:B------:R-:W-:-:S05]  /*3dd0*/  F2FP.SATFINITE.E4M3.F32.PACK_AB_MERGE_C R27, RZ, R27, RZ ;  /* 0x0000001bff1b723e */ /* 0x000fca00048070ff */
[----:B------:R4:W-:Y:S01]  /*3de0*/  @!P3 STG.E.U8 desc[UR20][R18.64+0x1], R27 ;  /* 0x0000011b1200b986 */ /* 0x0009e2000c101114 */
[----:B------:R-:W-:Y:S05]  /*3df0*/  @P4 BRA `(.L_x_53) ;  /* 0x0000000000044947 */ /* 0x000fea0003800000 */
[----:B------:R0:W5:Y:S02]  /*3e00*/  LDG.E.U8 R26, desc[UR20][R4.64+0x8] ;  /* 0x00000814041a7981 */ /* 0x000164000c1e1100 */
.L_x_53:
[----:B------:R-:W-:Y:S05]  /*3e10*/  BSYNC B1 ;  /* 0x0000000000017941 */ /* 0x000fea0003800000 */
.L_x_52:
[----:B-----5:R-:W-:Y:S01]  /*3e20*/  LOP3.LUT R26, R26, 0xff, RZ, 0xc0, !PT ;  /* 0x000000ff1a1a7812 */ /* 0x020fe200078ec0ff */
[----:B------:R-:W-:Y:S01]  /*3e30*/  BSSY B1, `(.L_x_54) ;  /* 0x000000b000017945 */ /* 0x000fe20003800000 */
[----:B------:R-:W-:Y:S02]  /*3e40*/  ISETP.LT.OR P3, PT, R6, 0xa, !P0 ;  /* 0x0000000a0600780c */ /* 0x000fe40004761670 */
[----:B------:R-:W-:-:S05]  /*3e50*/  F2FP.F16.E4M3.UNPACK_B R26, R26 ;  /* 0x0000001aff1a723e */ /* 0x000fca00020006ff */
[----:B------:R-:W-:-:S05]  /*3e60*/  HADD2.F32 R26, -RZ, R26.H0_H0 ;  /* 0x2000001aff1a7230 */ /* 0x000fca0000004100 */
[----:B------:R-:W-:-:S04]  /*3e70*/  FMUL R26, R26, R15 ;  /* 0x0000000f1a1a7220 */ /* 0x000fc80000400000 */
[----:B------:R-:W-:-:S05]  /*3e80*/  FFMA R26, R147, R14, R26 ;  /* 0x0000000e931a7223 */ /* 0x000fca000000001a */
[----:B----4-:R-:W-:Y:S02]  /*3e90*/  F2FP.SATFINITE.E4M3.F32.PACK_AB_MERGE_C R27, RZ, R26, RZ ;  /* 0x0000001aff1b723e */ /* 0x010fe400048070ff */
[----:B------:R-:W-:-:S03]  /*3ea0*/  PRMT R26, RZ, 0x7610, R26 ;  /* 0x00007610ff1a7816 */ /* 0x000fc6000000001a */
[----:B------:R4:W-:Y:S01]  /*3eb0*/  @!P4 STG.E.U8 desc[UR20][R20.64+0x8], R27 ;  /* 0x0000081b1400c986 */ /* 0x0009e2000c101114 */
[----:B------:R-:W-:Y:S05]  /*3ec0*/  @P3 BRA `(.L_x_55) ;  /* 0x0000000000043947 */ /* 0x000fea0003800000 */
[----:B------:R0:W5:Y:S02]  /*3ed0*/  LDG.E.U8 R26, desc[UR20][R4.64+0x9] ;  /* 0x00000914041a7981 */ /* 0x000164000c1e1100 */
.L_x_55:
[----:B------:R-:W-:Y:S05]  /*3ee0*/  BSYNC B1 ;  /* 0x0000000000017941 */ /* 0x000fea0003800000 */
.L_x_54:
        /* <DEDUP_REMOVED lines=12> */
.L_x_57:
[----:B------:R-:W-:Y:S05]  /*3fb0*/  BSYNC B1 ;  /* 0x0000000000017941 */ /* 0x000fea0003800000 */
.L_x_56:
        /* <DEDUP_REMOVED lines=12> */
.L_x_59:
[----:B------:R-:W-:Y:S05]  /*4080*/  BSYNC B1 ;  /* 0x0000000000017941 */ /* 0x000fea0003800000 */
.L_x_58:
        /* <DEDUP_REMOVED lines=12> */
.L_x_61:
[----:B------:R-:W-:Y:S05]  /*4150*/  BSYNC B1 ;  /* 0x0000000000017941 */ /* 0x000fea0003800000 */
.L_x_60:
        /* <DEDUP_REMOVED lines=12> */
.L_x_63:
[----:B------:R-:W-:Y:S05]  /*4220*/  BSYNC B1 ;  /* 0x0000000000017941 */ /* 0x000fea0003800000 */
.L_x_62:
        /* <DEDUP_REMOVED lines=12> */
.L_x_65:
[----:B------:R-:W-:Y:S05]  /*42f0*/  BSYNC B1 ;  /* 0x0000000000017941 */ /* 0x000fea0003800000 */
.L_x_64:
        /* <DEDUP_REMOVED lines=12> */
.L_x_67:
[----:B------:R-:W-:Y:S05]  /*43c0*/  BSYNC B1 ;  /* 0x0000000000017941 */ /* 0x000fea0003800000 */
.L_x_66:
        /* <DEDUP_REMOVED lines=12> */
.L_x_69:
[----:B------:R-:W-:Y:S05]  /*4490*/  BSYNC B1 ;  /* 0x0000000000017941 */ /* 0x000fea0003800000 */
.L_x_68:
        /* <DEDUP_REMOVED lines=12> */
.L_x_71:
[----:B------:R-:W-:Y:S05]  /*4560*/  BSYNC B1 ;  /* 0x0000000000017941 */ /* 0x000fea0003800000 */
.L_x_70:
        /* <DEDUP_REMOVED lines=12> */
.L_x_73:
[----:B------:R-:W-:Y:S05]  /*4630*/  BSYNC B1 ;  /* 0x0000000000017941 */ /* 0x000fea0003800000 */
.L_x_72:
        /* <DEDUP_REMOVED lines=12> */
.L_x_75:
[----:B------:R-:W-:Y:S05]  /*4700*/  BSYNC B1 ;  /* 0x0000000000017941 */ /* 0x000fea0003800000 */
.L_x_74:
        /* <DEDUP_REMOVED lines=12> */
.L_x_77:
[----:B------:R-:W-:Y:S05]  /*47d0*/  BSYNC B1 ;  /* 0x0000000000017941 */ /* 0x000fea0003800000 */
.L_x_76:
        /* <DEDUP_REMOVED lines=12> */
.L_x_79:
[----:B------:R-:W-:Y:S05]  /*48a0*/  BSYNC B1 ;  /* 0x0000000000017941 */ /* 0x000fea0003800000 */
.L_x_78:
        /* <DEDUP_REMOVED lines=12> */
.L_x_81:
[----:B------:R-:W-:Y:S05]  /*4970*/  BSYNC B1 ;  /* 0x0000000000017941 */ /* 0x000fea0003800000 */
.L_x_80:
        /* <DEDUP_REMOVED lines=12> */
.L_x_83:
[----:B------:R-:W-:Y:S05]  /*4a40*/  BSYNC B1 ;  /* 0x0000000000017941 */ /* 0x000fea0003800000 */
.L_x_82:
        /* <DEDUP_REMOVED lines=12> */
.L_x_85:
[----:B------:R-:W-:Y:S05]  /*4b10*/  BSYNC B1 ;  /* 0x0000000000017941 */ /* 0x000fea0003800000 */
.L_x_84:
        /* <DEDUP_REMOVED lines=12> */
.L_x_87:
[----:B------:R-:W-:Y:S05]  /*4be0*/  BSYNC B1 ;  /* 0x0000000000017941 */ /* 0x000fea0003800000 */
.L_x_86:
        /* <DEDUP_REMOVED lines=12> */
.L_x_89:
[----:B------:R-:W-:Y:S05]  /*4cb0*/  BSYNC B1 ;  /* 0x0000000000017941 */ /* 0x000fea0003800000 */
.L_x_88:
        /* <DEDUP_REMOVED lines=12> */
.L_x_91:
[----:B------:R-:W-:Y:S05]  /*4d80*/  BSYNC B1 ;  /* 0x0000000000017941 */ /* 0x000fea0003800000 */
.L_x_90:
        /* <DEDUP_REMOVED lines=12> */
.L_x_93:
[----:B------:R-:W-:Y:S05]  /*4e50*/  BSYNC B1 ;  /* 0x0000000000017941 */ /* 0x000fea0003800000 */
.L_x_92:
        /* <DEDUP_REMOVED lines=12> */
.L_x_95:
[----:B------:R-:W-:Y:S05]  /*4f20*/  BSYNC B1 ;  /* 0x0000000000017941 */ /* 0x000fea0003800000 */
.L_x_94:
        /* <DEDUP_REMOVED lines=12> */
.L_x_97:
[----:B------:R-:W-:Y:S05]  /*4ff0*/  BSYNC B1 ;  /* 0x0000000000017941 */ /* 0x000fea0003800000 */
.L_x_96:
        /* <DEDUP_REMOVED lines=12> */
.L_x_99:
[----:B------:R-:W-:Y:S05]  /*50c0*/  BSYNC B1 ;  /* 0x0000000000017941 */ /* 0x000fea0003800000 */
.L_x_98:
        /* <DEDUP_REMOVED lines=12> */
.L_x_101:
[----:B------:R-:W-:Y:S05]  /*5190*/  BSYNC B1 ;  /* 0x0000000000017941 */ /* 0x000fea0003800000 */
.L_x_100:
        /* <DEDUP_REMOVED lines=12> */
.L_x_103:
[----:B------:R-:W-:Y:S05]  /*5260*/  BSYNC B1 ;  /* 0x0000000000017941 */ /* 0x000fea0003800000 */
.L_x_102:
        /* <DEDUP_REMOVED lines=12> */
.L_x_105:
[----:B------:R-:W-:Y:S05]  /*5330*/  BSYNC B1 ;  /* 0x0000000000017941 */ /* 0x000fea0003800000 */
.L_x_104:
        /* <DEDUP_REMOVED lines=12> */
.L_x_107:
[----:B------:R-:W-:Y:S05]  /*5400*/  BSYNC B1 ;  /* 0x0000000000017941 */ /* 0x000fea0003800000 */
.L_x_106:
        /* <DEDUP_REMOVED lines=12> */
.L_x_109:
[----:B------:R-:W-:Y:S05]  /*54d0*/  BSYNC B1 ;  /* 0x0000000000017941 */ /* 0x000fea0003800000 */
.L_x_108:
        /* <DEDUP_REMOVED lines=12> */
.L_x_111:
[----:B------:R-:W-:Y:S05]  /*55a0*/  BSYNC B1 ;  /* 0x0000000000017941 */ /* 0x000fea0003800000 */
.L_x_110:
        /* <DEDUP_REMOVED lines=12> */
.L_x_113:
[----:B------:R-:W-:Y:S05]  /*5670*/  BSYNC B1 ;  /* 0x0000000000017941 */ /* 0x000fea0003800000 */
.L_x_112:
        /* <DEDUP_REMOVED lines=12> */
.L_x_115:
[----:B------:R-:W-:Y:S05]  /*5740*/  BSYNC B1 ;  /* 0x0000000000017941 */ /* 0x000fea0003800000 */
.L_x_114:
        /* <DEDUP_REMOVED lines=12> */
.L_x_117:
[----:B------:R-:W-:Y:S05]  /*5810*/  BSYNC B1 ;  /* 0x0000000000017941 */ /* 0x000fea0003800000 */
.L_x_116:
        /* <DEDUP_REMOVED lines=12> */
.L_x_119:
[----:B------:R-:W-:Y:S05]  /*58e0*/  BSYNC B1 ;  /* 0x0000000000017941 */ /* 0x000fea0003800000 */
.L_x_118:
        /* <DEDUP_REMOVED lines=12> */
.L_x_121:
[----:B------:R-:W-:Y:S05]  /*59b0*/  BSYNC B1 ;  /* 0x0000000000017941 */ /* 0x000fea0003800000 */
.L_x_120:
        /* <DEDUP_REMOVED lines=12> */
.L_x_123:
[----:B------:R-:W-:Y:S05]  /*5a80*/  BSYNC B1 ;  /* 0x0000000000017941 */ /* 0x000fea0003800000 */
.L_x_122:
        /* <DEDUP_REMOVED lines=12> */
.L_x_125:
[----:B------:R-:W-:Y:S05]  /*5b50*/  BSYNC B1 ;  /* 0x0000000000017941 */ /* 0x000fea0003800000 */
.L_x_124:
        /* <DEDUP_REMOVED lines=12> */
.L_x_127:
[----:B------:R-:W-:Y:S05]  /*5c20*/  BSYNC B1 ;  /* 0x0000000000017941 */ /* 0x000fea0003800000 */
.L_x_126:
        /* <DEDUP_REMOVED lines=12> */
.L_x_129:
[----:B------:R-:W-:Y:S05]  /*5cf0*/  BSYNC B1 ;  /* 0x0000000000017941 */ /* 0x000fea0003800000 */
.L_x_128:
        /* <DEDUP_REMOVED lines=12> */
.L_x_131:
[----:B------:R-:W-:Y:S05]  /*5dc0*/  BSYNC B1 ;  /* 0x0000000000017941 */ /* 0x000fea0003800000 */
.L_x_130:
        /* <DEDUP_REMOVED lines=12> */
.L_x_133:
[----:B------:R-:W-:Y:S05]  /*5e90*/  BSYNC B1 ;  /* 0x0000000000017941 */ /* 0x000fea0003800000 */
.L_x_132:
        /* <DEDUP_REMOVED lines=12> */
.L_x_135:
[----:B------:R-:W-:Y:S05]  /*5f60*/  BSYNC B1 ;  /* 0x0000000000017941 */ /* 0x000fea0003800000 */
.L_x_134:
        /* <DEDUP_REMOVED lines=12> */
.L_x_137:
[----:B------:R-:W-:Y:S05]  /*6030*/  BSYNC B1 ;  /* 0x0000000000017941 */ /* 0x000fea0003800000 */
.L_x_136:
        /* <DEDUP_REMOVED lines=12> */
.L_x_139:
[----:B------:R-:W-:Y:S05]  /*6100*/  BSYNC B1 ;  /* 0x0000000000017941 */ /* 0x000fea0003800000 */
.L_x_138:
        /* <DEDUP_REMOVED lines=12> */
.L_x_141:
[----:B------:R-:W-:Y:S05]  /*61d0*/  BSYNC B1 ;  /* 0x0000000000017941 */ /* 0x000fea0003800000 */
.L_x_140:
        /* <DEDUP_REMOVED lines=12> */
.L_x_143:
[----:B------:R-:W-:Y:S05]  /*62a0*/  BSYNC B1 ;  /* 0x0000000000017941 */ /* 0x000fea0003800000 */
.L_x_142:
        /* <DEDUP_REMOVED lines=12> */
.L_x_145:
[----:B------:R-:W-:Y:S05]  /*6370*/  BSYNC B1 ;  /* 0x0000000000017941 */ /* 0x000fea0003800000 */
.L_x_144:
        /* <DEDUP_REMOVED lines=12> */
.L_x_147:
[----:B------:R-:W-:Y:S05]  /*6440*/  BSYNC B1 ;  /* 0x0000000000017941 */ /* 0x000fea0003800000 */
.L_x_146:
        /* <DEDUP_REMOVED lines=12> */
.L_x_149:
[----:B------:R-:W-:Y:S05]  /*6510*/  BSYNC B1 ;  /* 0x0000000000017941 */ /* 0x000fea0003800000 */
.L_x_148:
        /* <DEDUP_REMOVED lines=12> */
.L_x_151:
[----:B------:R-:W-:Y:S05]  /*65e0*/  BSYNC B1 ;  /* 0x0000000000017941 */ /* 0x000fea0003800000 */
.L_x_150:
        /* <DEDUP_REMOVED lines=12> */
.L_x_153:
[----:B------:R-:W-:Y:S05]  /*66b0*/  BSYNC B1 ;  /* 0x0000000000017941 */ /* 0x000fea0003800000 */
.L_x_152:
        /* <DEDUP_REMOVED lines=12> */
.L_x_155:
[----:B------:R-:W-:Y:S05]  /*6780*/  BSYNC B1 ;  /* 0x0000000000017941 */ /* 0x000fea0003800000 */
.L_x_154:
        /* <DEDUP_REMOVED lines=12> */
.L_x_157:
[----:B------:R-:W-:Y:S05]  /*6850*/  BSYNC B1 ;  /* 0x0000000000017941 */ /* 0x000fea0003800000 */
.L_x_156:
        /* <DEDUP_REMOVED lines=12> */
.L_x_159:
[----:B------:R-:W-:Y:S05]  /*6920*/  BSYNC B1 ;  /* 0x0000000000017941 */ /* 0x000fea0003800000 */
.L_x_158:
        /* <DEDUP_REMOVED lines=12> */
.L_x_161:
[----:B------:R-:W-:Y:S05]  /*69f0*/  BSYNC B1 ;  /* 0x0000000000017941 */ /* 0x000fea0003800000 */
.L_x_160:
        /* <DEDUP_REMOVED lines=12> */
.L_x_163:
[----:B------:R-:W-:Y:S05]  /*6ac0*/  BSYNC B1 ;  /* 0x0000000000017941 */ /* 0x000fea0003800000 */
.L_x_162:
        /* <DEDUP_REMOVED lines=12> */
.L_x_165:
[----:B------:R-:W-:Y:S05]  /*6b90*/  BSYNC B1 ;  /* 0x0000000000017941 */ /* 0x000fea0003800000 */
.L_x_164:
[----:B-----5:R-:W-:Y:S01]  /*6ba0*/  LOP3.LUT R26, R26, 0xff, RZ, 0xc0, !PT ;  /* 0x000000ff1a1a7812 */ /* 0x020fe200078ec0ff */
[----:B------:R-:W-:Y:S01]  /*6bb0*/  BSSY B1, `(.L_x_166) ;  /* 0x000000b000017945 */ /* 0x000fe20003800000 */
[----:B------:R-:W-:Y:S02]  /*6bc0*/  ISETP.LT.OR P0, PT, R6, 0x7a, !P0 ;  /* 0x0000007a0600780c */ /* 0x000fe40004701670 */
[----:B------:R-:W-:-:S05]  /*6bd0*/  F2FP.F16.E4M3.UNPACK_B R26, R26 ;  /* 0x0000001aff1a723e */ /* 0x000fca00020006ff */
[----:B------:R-:W-:-:S05]  /*6be0*/  HADD2.F32 R26, -RZ, R26.H0_H0 ;  /* 0x2000001aff1a7230 */ /* 0x000fca0000004100 */
[----:B------:R-:W-:-:S04]  /*6bf0*/  FMUL R26, R26, R15 ;  /* 0x0000000f1a1a7220 */ /* 0x000fc80000400000 */
[----:B------:R-:W-:Y:S01]  /*6c00*/  FFMA R26, R23, R14, R26 ;  /* 0x0000000e171a7223 */ /* 0x000fe2000000001a */
[----:B------:R-:W-:-:S04]  /*6c10*/  PRMT R23, RZ, 0x7610, R23 ;  /* 0x00007610ff177816 */ /* 0x000fc80000000017 */
[----:B----4-:R-:W-:-:S05]  /*6c20*/  F2FP.SATFINITE.E4M3.F32.PACK_AB_MERGE_C R27, RZ, R26, RZ ;  /* 0x0000001aff1b723e */ /* 0x010fca00048070ff */
[----:B------:R4:W-:Y:S01]  /*6c30*/  @!P4 STG.E.U8 desc[UR20][R20.64+0x78], R27 ;  /* 0x0000781b1400c986 */ /* 0x0009e2000c101114 */
[----:B------:R-:W-:Y:S05]  /*6c40*/  @P0 BRA `(.L_x_167) ;  /* 0x0000000000040947 */ /* 0x000fea0003800000 */
[----:B------:R0:W5:Y:S02]  /*6c50*/  LDG.E.U8 R23, desc[UR20][R4.64+0x79] ;  /* 0x0000791404177981 */ /* 0x000164000c1e1100 */
.L_x_167:
[----:B------:R-:W-:Y:S05]  /*6c60*/  BSYNC B1 ;  /* 0x0000000000017941 */ /* 0x000fea0003800000 */
.L_x_166:
[----:B-----5:R-:W-:Y:S01]  /*6c70*/  LOP3.LUT R23, R23, 0xff, RZ, 0xc0, !PT ;  /* 0x000000ff17177812 */ /* 0x020fe200078ec0ff */
[----:B------:R-:W-:Y:S01]  /*6c80*/  BSSY B1, `(.L_x_168) ;  /* 0x000000b000017945 */ /* 0x000fe20003800000 */
[----:B------:R-:W-:Y:S02]  /*6c90*/  ISETP.LT.OR P3, PT, R6, 0x79, !P1 ;  /* 0x000000790600780c */ /* 0x000fe40004f61670 */
[----:B------:R-:W-:-:S05]  /*6ca0*/  F2FP.F16.E4M3.UNPACK_B R23, R23 ;  /* 0x00000017ff17723e */ /* 0x000fca00020006ff */
[----:B0-2---:R-:W-:-:S05]  /*6cb0*/  HADD2.F32 R4, -RZ, R23.H0_H0 ;  /* 0x20000017ff047230 */ /* 0x005fca0000004100 */
[----:B------:R-:W-:Y:S01]  /*6cc0*/  FMUL R5, R4, R15 ;  /* 0x0000000f04057220 */ /* 0x000fe20000400000 */
[----:B------:R-:W-:-:S03]  /*6cd0*/  PRMT R4, RZ, 0x7610, R4 ;  /* 0x00007610ff047816 */ /* 0x000fc60000000004 */
[----:B------:R-:W-:-:S05]  /*6ce0*/  FFMA R5, R22, R14, R5 ;  /* 0x0000000e16057223 */ /* 0x000fca0000000005 */
[----:B------:R-:W-:-:S05]  /*6cf0*/  F2FP.SATFINITE.E4M3.F32.PACK_AB_MERGE_C R5, RZ, R5, RZ ;  /* 0x00000005ff05723e */ /* 0x000fca00048070ff */
[----:B------:R0:W-:Y:S01]  /*6d00*/  @!P0 STG.E.U8 desc[UR20][R20.64+0x79], R5 ;  /* 0x0000790514008986 */ /* 0x0001e2000c101114 */
[----:B------:R-:W-:Y:S05]  /*6d10*/  @P3 BRA `(.L_x_169) ;  /* 0x0000000000043947 */ /* 0x000fea0003800000 */
[----:B------:R2:W5:Y:S02]  /*6d20*/  LDG.E.U8 R4, desc[UR20][R24.64+0x78] ;  /* 0x0000781418047981 */ /* 0x000564000c1e1100 */
.L_x_169:
[----:B------:R-:W-:Y:S05]  /*6d30*/  BSYNC B1 ;  /* 0x0000000000017941 */ /* 0x000fea0003800000 */
.L_x_168:
[----:B-----5:R-:W-:Y:S01]  /*6d40*/  LOP3.LUT R4, R4, 0xff, RZ, 0xc0, !PT ;  /* 0x000000ff04047812 */ /* 0x020fe200078ec0ff */
[----:B------:R-:W-:Y:S01]  /*6d50*/  BSSY B1, `(.L_x_170) ;  /* 0x000000b000017945 */ /* 0x000fe20003800000 */
[----:B------:R-:W-:Y:S02]  /*6d60*/  ISETP.LT.OR P1, PT, R6, 0x7a, !P1 ;  /* 0x0000007a0600780c */ /* 0x000fe40004f21670 */
[----:B------:R-:W-:-:S05]  /*6d70*/  F2FP.F16.E4M3.UNPACK_B R4, R4 ;  /* 0x00000004ff04723e */ /* 0x000fca00020006ff */
[----:B------:R-:W-:-:S05]  /*6d80*/  HADD2.F32 R4, -RZ, R4.H0_H0 ;  /* 0x20000004ff047230 */ /* 0x000fca0000004100 */
[----:B------:R-:W-:-:S04]  /*6d90*/  FMUL R4, R4, R15 ;  /* 0x0000000f04047220 */ /* 0x000fc80000400000 */
[----:B------:R-:W-:-:S05]  /*6da0*/  FFMA R4, R89, R14, R4 ;  /* 0x0000000e59047223 */ /* 0x000fca0000000004 */
[----:B0-----:R-:W-:Y:S02]  /*6db0*/  F2FP.SATFINITE.E4M3.F32.PACK_AB_MERGE_C R5, RZ, R4, RZ ;  /* 0x00000004ff05723e */ /* 0x001fe400048070ff */
[----:B------:R-:W-:-:S03]  /*6dc0*/  PRMT R4, RZ, 0x7610, R4 ;  /* 0x00007610ff047816 */ /* 0x000fc60000000004 */
[----:B------:R0:W-:Y:S01]  /*6dd0*/  @!P3 STG.E.U8 desc[UR20][R18.64+0x78], R5 ;  /* 0x000078051200b986 */ /* 0x0001e2000c101114 */
[----:B------:R-:W-:Y:S05]  /*6de0*/  @P1 BRA `(.L_x_171) ;  /* 0x0000000000041947 */ /* 0x000fea0003800000 */
[----:B------:R0:W5:Y:S02]  /*6df0*/  LDG.E.U8 R4, desc[UR20][R24.64+0x79] ;  /* 0x0000791418047981 */ /* 0x000164000c1e1100 */
.L_x_171:
[----:B------:R-:W-:Y:S05]  /*6e00*/  BSYNC B1 ;  /* 0x0000000000017941 */ /* 0x000fea0003800000 */
.L_x_170:
[----:B------:R-:W-:Y:S05]  /*6e10*/  @P1 BRA `(.L_x_172) ;  /* 0x0000001000281947 */ /* 0x000fea0003800000 */
[----:B-----5:R-:W-:-:S04]  /*6e20*/  LOP3.LUT R4, R4, 0xff, RZ, 0xc0, !PT ;  /* 0x000000ff04047812 */ /* 0x020fc800078ec0ff */
[----:B------:R-:W-:-:S05]  /*6e30*/  F2FP.F16.E4M3.UNPACK_B R4, R4 ;  /* 0x00000004ff04723e */ /* 0x000fca00020006ff */
[----:B------:R-:W-:-:S05]  /*6e40*/  HADD2.F32 R4, -RZ, R4.H0_H0 ;  /* 0x20000004ff047230 */ /* 0x000fca0000004100 */
[----:B0-----:R-:W-:-:S04]  /*6e50*/  FMUL R5, R4, R15 ;  /* 0x0000000f04057220 */ /* 0x001fc80000400000 */
[----:B------:R-:W-:-:S05]  /*6e60*/  FFMA R5, R88, R14, R5 ;  /* 0x0000000e58057223 */ /* 0x000fca0000000005 */
[----:B------:R-:W-:-:S05]  /*6e70*/  F2FP.SATFINITE.E4M3.F32.PACK_AB_MERGE_C R5, RZ, R5, RZ ;  /* 0x00000005ff05723e */ /* 0x000fca00048070ff */
[----:B------:R0:W-:Y:S01]  /*6e80*/  STG.E.U8 desc[UR20][R18.64+0x79], R5 ;  /* 0x0000790512007986 */ /* 0x0001e2000c101114 */
[----:B------:R-:W-:Y:S05]  /*6e90*/  BRA `(.L_x_172) ;  /* 0x0000001000087947 */ /* 0x000fea0003800000 */
.L_x_43:
[----:B------:R-:W-:Y:S01]  /*6ea0*/  ISETP.GE.AND P1, PT, R30, 0x1, PT ;  /* 0x000000011e00780c */ /* 0x000fe20003f26270 */
[-C--:B--2---:R-:W-:Y:S01]  /*6eb0*/  FMUL R151, R151, R14.reuse ;  /* 0x0000000e97977220 */ /* 0x084fe20000400000 */
[-C--:B------:R-:W-:Y:S01]  /*6ec0*/  FMUL R146, R146, R14.reuse ;  /* 0x0000000e92927220 */ /* 0x080fe20000400000 */
[----:B------:R-:W-:Y:S01]  /*6ed0*/  ISETP.GE.AND P0, PT, R30, 0x9, PT ;  /* 0x000000091e00780c */ /* 0x000fe20003f06270 */
[-C--:B------:R-:W-:Y:S01]  /*6ee0*/  FMUL R149, R149, R14.reuse ;  /* 0x0000000e95957220 */ /* 0x080fe20000400000 */
[----:B------:R-:W-:Y:S01]  /*6ef0*/  ISETP.LT.OR P4, PT, R6, 0x1, !P1 ;  /* 0x000000010600780c */ /* 0x000fe20004f81670 */
[-C--:B------:R-:W-:Y:S01]  /*6f00*/  FMUL R144, R144, R14.reuse ;  /* 0x0000000e90907220 */ /* 0x080fe20000400000 */
[----:B------:R-:W-:Y:S01]  /*6f10*/  ISETP.LT.OR P5, PT, R6, 0x2, !P1 ;  /* 0x000000020600780c */ /* 0x000fe20004fa1670 */
[-C--:B------:R-:W-:Y:S01]  /*6f20*/  FMUL R147, R147, R14.reuse ;  /* 0x0000000e93937220 */ /* 0x080fe20000400000 */
[----:B------:R-:W-:Y:S01]  /*6f30*/  F2FP.SATFINITE.E4M3.F32.PACK_AB_MERGE_C R151, RZ, R151, RZ ;  /* 0x00000097ff97723e */ /* 0x000fe200048070ff */
[----:B------:R-:W-:Y:S01]  /*6f40*/  FMUL R142, R142, R14 ;  /* 0x0000000e8e8e7220 */ /* 0x000fe20000400000 */
[----:B------:R-:W-:Y:S01]  /*6f50*/  F2FP.SATFINITE.E4M3.F32.PACK_AB_MERGE_C R5, RZ, R146, RZ ;  /* 0x00000092ff05723e */ /* 0x000fe200048070ff */
[-C--:B------:R-:W-:Y:S01]  /*6f60*/  FMUL R145, R145, R14.reuse ;  /* 0x0000000e91917220 */ /* 0x080fe20000400000 */
[----:B------:R-:W-:Y:S01]  /*6f70*/  ISETP.LT.OR P3, PT, R6, 0x1, !P0 ;  /* 0x000000010600780c */ /* 0x000fe20004761670 */
[-C--:B------:R-:W-:Y:S01]  /*6f80*/  FMUL R140, R140, R14.reuse ;  /* 0x0000000e8c8c7220 */ /* 0x080fe20000400000 */
[C---:B------:R-:W-:Y:S01]  /*6f90*/  ISETP.LT.OR P6, PT, R6.reuse, 0xa, !P1 ;  /* 0x0000000a0600780c */ /* 0x040fe20004fc1670 */
[-C--:B------:R-:W-:Y:S01]  /*6fa0*/  FMUL R143, R143, R14.reuse ;  /* 0x0000000e8f8f7220 */ /* 0x080fe20000400000 */
[----:B------:R-:W-:Y:S01]  /*6fb0*/  F2FP.SATFINITE.E4M3.F32.PACK_AB_MERGE_C R149, RZ, R149, RZ ;  /* 0x00000095ff95723e */ /* 0x000fe200048070ff */
[----:B------:R-:W-:Y:S01]  /*6fc0*/  @!P4 STG.E.U8 desc[UR20][R20.64], R151 ;  /* 0x000000971400c986 */ /* 0x000fe2000c101114 */
[----:B------:R-:W-:Y:S01]  /*6fd0*/  ISETP.LT.OR P4, PT, R6, 0x2, !P0 ;  /* 0x000000020600780c */ /* 0x000fe20004781670 */
[----:B------:R-:W-:Y:S01]  /*6fe0*/  FMUL R138, R138, R14 ;  /* 0x0000000e8a8a7220 */ /* 0x000fe20000400000 */
[----:B------:R-:W-:Y:S01]  /*6ff0*/  F2FP.SATFINITE.E4M3.F32.PACK_AB_MERGE_C R25, RZ, R144, RZ ;  /* 0x00000090ff19723e */ /* 0x000fe200048070ff */
[----:B------:R0:W-:Y:S01]  /*7000*/  @!P5 STG.E.U8 desc[UR20][R20.64+0x1], R5 ;  /* 0x000001051400d986 */ /* 0x0001e2000c101114 */
[C---:B------:R-:W-:Y:S01]  /*7010*/  ISETP.LT.OR P5, PT, R6.reuse, 0x9, !P1 ;  /* 0x000000090600780c */ /* 0x040fe20004fa1670 */
[-C--:B------:R-:W-:Y:S01]  /*7020*/  FMUL R141, R141, R14.reuse ;  /* 0x0000000e8d8d7220 */ /* 0x080fe20000400000 */
[----:B------:R-:W-:Y:S01]  /*7030*/  F2FP.SATFINITE.E4M3.F32.PACK_AB_MERGE_C R147, RZ, R147, RZ ;  /* 0x00000093ff93723e */ /* 0x000fe200048070ff */
[----:B------:R-:W-:Y:S01]  /*7040*/  @!P3 STG.E.U8 desc[UR20][R18.64], R149 ;  /* 0x000000951200b986 */ /* 0x000fe2000c101114 */
[----:B------:R-:W-:Y:S01]  /*7050*/  ISETP.LT.OR P3, PT, R6, 0x9, !P0 ;  /* 0x000000090600780c */ /* 0x000fe20004761670 */
[-C--:B------:R-:W-:Y:S01]  /*7060*/  FMUL R136, R136, R14.reuse ;  /* 0x0000000e88887220 */ /* 0x080fe20000400000 */
[----:B------:R-:W-:Y:S01]  /*7070*/  F2FP.SATFINITE.E4M3.F32.PACK_AB_MERGE_C R145, RZ, R145, RZ ;  /* 0x00000091ff91723e */ /* 0x000fe200048070ff */
[-C--:B------:R-:W-:Y:S01]  /*7080*/  FMUL R139, R139, R14.reuse ;  /* 0x0000000e8b8b7220 */ /* 0x080fe20000400000 */
[----:B------:R-:W-:Y:S01]  /*7090*/  F2FP.SATFINITE.E4M3.F32.PACK_AB_MERGE_C R143, RZ, R143, RZ ;  /* 0x0000008fff8f723e */ /* 0x000fe200048070ff */
[----:B------:R1:W-:Y:S01]  /*70a0*/  @!P4 STG.E.U8 desc[UR20][R18.64+0x1], R25 ;  /* 0x000001191200c986 */ /* 0x0003e2000c101114 */
[----:B------:R-:W-:Y:S01]  /*70b0*/  ISETP.LT.OR P4, PT, R6, 0xa, !P0 ;  /* 0x0000000a0600780c */ /* 0x000fe20004781670 */
[----:B------:R-:W-:Y:S01]  /*70c0*/  FMUL R134, R134, R14 ;  /* 0x0000000e86867220 */ /* 0x000fe20000400000 */
[----:B0-----:R-:W-:Y:S01]  /*70d0*/  F2FP.SATFINITE.E4M3.F32.PACK_AB_MERGE_C R5, RZ, R142, RZ ;  /* 0x0000008eff05723e */ /* 0x001fe200048070ff */
[----:B------:R-:W-:Y:S01]  /*70e0*/  @!P5 STG.E.U8 desc[UR20][R20.64+0x8], R147 ;  /* 0x000008931400d986 */ /* 0x000fe2000c101114 */
[C---:B------:R-:W-:Y:S01]  /*70f0*/  ISETP.LT.OR P5, PT, R6.reuse, 0x11, !P1 ;  /* 0x000000110600780c */ /* 0x040fe20004fa1670 */
[-C--:B------:R-:W-:Y:S01]  /*7100*/  FMUL R137, R137, R14.reuse ;  /* 0x0000000e89897220 */ /* 0x080fe20000400000 */
[----:B------:R-:W-:Y:S01]  /*7110*/  F2FP.SATFINITE.E4M3.F32.PACK_AB_MERGE_C R141, RZ, R141, RZ ;  /* 0x0000008dff8d723e */ /* 0x000fe200048070ff */
[----:B------:R0:W-:Y:S01]  /*7120*/  @!P6 STG.E.U8 desc[UR20][R20.64+0x9], R5 ;  /* 0x000009051400e986 */ /* 0x0001e2000c101114 */
[----:B------:R-:W-:Y:S01]  /*7130*/  ISETP.LT.OR P6, PT, R6, 0x12, !P1 ;  /* 0x000000120600780c */ /* 0x000fe20004fc1670 */
[----:B------:R-:W-:Y:S01]  /*7140*/  FMUL R132, R132, R14 ;  /* 0x0000000e84847220 */ /* 0x000fe20000400000 */
[----:B------:R-:W-:Y:S01]  /*7150*/  F2FP.SATFINITE.E4M3.F32.PACK_AB_MERGE_C R139, RZ, R139, RZ ;  /* 0x0000008bff8b723e */ /* 0x000fe200048070ff */
[----:B------:R-:W-:Y:S01]  /*7160*/  @!P3 STG.E.U8 desc[UR20][R18.64+0x8], R145 ;  /* 0x000008911200b986 */ /* 0x000fe2000c101114 */
[----:B-1----:R-:W-:Y:S01]  /*7170*/  F2FP.SATFINITE.E4M3.F32.PACK_AB_MERGE_C R25, RZ, R140, RZ ;  /* 0x0000008cff19723e */ /* 0x002fe200048070ff */
[-C--:B------:R-:W-:Y:S01]  /*7180*/  FMUL R135, R135, R14.reuse ;  /* 0x0000000e87877220 */ /* 0x080fe20000400000 */
[----:B------:R-:W-:Y:S01]  /*7190*/  ISETP.LT.OR P3, PT, R6, 0x11, !P0 ;  /* 0x000000110600780c */ /* 0x000fe20004761670 */
[-C--:B------:R-:W-:Y:S01]  /*71a0*/  FMUL R130, R130, R14.reuse ;  /* 0x0000000e82827220 */ /* 0x080fe20000400000 */
[----:B------:R-:W-:Y:S01]  /*71b0*/  F2FP.SATFINITE.E4M3.F32.PACK_AB_MERGE_C R137, RZ, R137, RZ ;  /* 0x00000089ff89723e */ /* 0x000fe200048070ff */
[----:B------:R1:W-:Y:S01]  /*71c0*/  @!P4 STG.E.U8 desc[UR20][R18.64+0x9], R25 ;  /* 0x000009191200c986 */ /* 0x0003e2000c101114 */
[C---:B------:R-:W-:Y:S01]  /*71d0*/  ISETP.LT.OR P4, PT, R6.reuse, 0x12, !P0 ;  /* 0x000000120600780c */ /* 0x040fe20004781670 */
[----:B------:R-:W-:Y:S01]  /*71e0*/  FMUL R133, R133, R14 ;  /* 0x0000000e85857220 */ /* 0x000fe20000400000 */
[----:B0-----:R-:W-:Y:S01]  /*71f0*/  F2FP.SATFINITE.E4M3.F32.PACK_AB_MERGE_C R5, RZ, R138, RZ ;  /* 0x0000008aff05723e */ /* 0x001fe200048070ff */
[----:B------:R-:W-:Y:S01]  /*7200*/  @!P5 STG.E.U8 desc[UR20][R20.64+0x10], R143 ;  /* 0x0000108f1400d986 */ /* 0x000fe2000c101114 */
[----:B------:R-:W-:Y:S01]  /*7210*/  ISETP.LT.OR P5, PT, R6, 0x19, !P1 ;  /* 0x000000190600780c */ /* 0x000fe20004fa1670 */
[-C--:B------:R-:W-:Y:S01]  /*7220*/  FMUL R128, R128, R14.reuse ;  /* 0x0000000e80807220 */ /* 0x080fe20000400000 */
[----:B------:R-:W-:Y:S01]  /*7230*/  F2FP.SATFINITE.E4M3.F32.PACK_AB_MERGE_C R135, RZ, R135, RZ ;  /* 0x00000087ff87723e */ /* 0x000fe200048070ff */
[----:B------:R0:W-:Y:S01]  /*7240*/  @!P6 STG.E.U8 desc[UR20][R20.64+0x11], R5 ;  /* 0x000011051400e986 */ /* 0x0001e2000c101114 */
[----:B------:R-:W-:Y:S01]  /*7250*/  ISETP.LT.OR P6, PT, R6, 0x1a, !P1 ;  /* 0x0000001a0600780c */ /* 0x000fe20004fc1670 */
[-C--:B------:R-:W-:Y:S01]  /*7260*/  FMUL R131, R131, R14.reuse ;  /* 0x0000000e83837220 */ /* 0x080fe20000400000 */
[----:B------:R-:W-:Y:S01]  /*7270*/  FMUL R126, R126, R14 ;  /* 0x0000000e7e7e7220 */ /* 0x000fe20000400000 */
[----:B-1----:R-:W-:Y:S01]  /*7280*/  F2FP.SATFINITE.E4M3.F32.PACK_AB_MERGE_C R25, RZ, R136, RZ ;  /* 0x00000088ff19723e */ /* 0x002fe200048070ff */
[----:B------:R-:W-:Y:S01]  /*7290*/  @!P3 STG.E.U8 desc[UR20][R18.64+0x10], R141 ;  /* 0x0000108d1200b986 */ /* 0x000fe2000c101114 */
[C---:B------:R-:W-:Y:S01]  /*72a0*/  ISETP.LT.OR P3, PT, R6.reuse, 0x19, !P0 ;  /* 0x000000190600780c */ /* 0x040fe20004761670 */
        /* <DEDUP_REMOVED lines=37> */
[-C--:B------:R-:W-:Y:S01]  /*7500*/  FMUL R114, R114, R14.reuse ;  /* 0x0000000e72727220 */ /* 0x080fe20000400000 */
        /* <DEDUP_REMOVED lines=81> */
[C---:B------:R-:W-:Y:S01]  /*7a20*/  ISETP.LT.OR P6, PT, R6.reuse, 0x52, !P1 ;  /* 0x000000520600780c */ /* 0x040fe20004fc1670 */
        /* <DEDUP_REMOVED lines=22> */
[----:B------:R-:W-:-:S02]  /*7b90*/  ISETP.LT.OR P3, PT, R6, 0x59, !P0 ;  /* 0x000000590600780c */ /* 0x000fc40004761670 */
[----:B------:R-:W-:Y:S01]  /*7ba0*/  F2FP.SATFINITE.E4M3.F32.PACK_AB_MERGE_C R93, RZ, R93, RZ ;  /* 0x0000005dff5d723e */ /* 0x000fe200048070ff */
[----:B------:R1:W-:Y:S01]  /*7bb0*/  @!P4 STG.E.U8 desc[UR20][R18.64+0x51], R25 ;  /* 0x000051191200c986 */ /* 0x0003e2000c101114 */
[C---:B------:R-:W-:Y:S02]  /*7bc0*/  ISETP.LT.OR P4, PT, R6.reuse, 0x5a, !P0 ;  /* 0x0000005a0600780c */ /* 0x040fe40004781670 */
[----:B0-----:R-:W-:Y:S01]  /*7bd0*/  F2FP.SATFINITE.E4M3.F32.PACK_AB_MERGE_C R5, RZ, R102, RZ ;  /* 0x00000066ff05723e */ /* 0x001fe200048070ff */
[----:B------:R-:W-:Y:S01]  /*7be0*/  @!P5 STG.E.U8 desc[UR20][R20.64+0x58], R107 ;  /* 0x0000586b1400d986 */ /* 0x000fe2000c101114 */
[C---:B------:R-:W-:Y:S02]  /*7bf0*/  ISETP.LT.OR P5, PT, R6.reuse, 0x61, !P1 ;  /* 0x000000610600780c */ /* 0x040fe40004fa1670 */
[----:B------:R-:W-:Y:S01]  /*7c00*/  F2FP.SATFINITE.E4M3.F32.PACK_AB_MERGE_C R23, RZ, R23, RZ ;  /* 0x00000017ff17723e */ /* 0x000fe200048070ff */
[----:B------:R0:W-:Y:S01]  /*7c10*/  @!P6 STG.E.U8 desc[UR20][R20.64+0x59], R5 ;  /* 0x000059051400e986 */ /* 0x0001e2000c101114 */
[----:B------:R-:W-:-:S02]  /*7c20*/  ISETP.LT.OR P6, PT, R6, 0x62, !P1 ;  /* 0x000000620600780c */ /* 0x000fc40004fc1670 */
[----:B------:R-:W-:Y:S01]  /*7c30*/  F2FP.SATFINITE.E4M3.F32.PACK_AB_MERGE_C R89, RZ, R89, RZ ;  /* 0x00000059ff59723e */ /* 0x000fe200048070ff */
[----:B------:R-:W-:Y:S01]  /*7c40*/  @!P3 STG.E.U8 desc[UR20][R18.64+0x58], R105 ;  /* 0x000058691200b986 */ /* 0x000fe2000c101114 */
[----:B-1----:R-:W-:Y:S02]  /*7c50*/  F2FP.SATFINITE.E4M3.F32.PACK_AB_MERGE_C R25, RZ, R100, RZ ;  /* 0x00000064ff19723e */ /* 0x002fe400048070ff */
[C---:B------:R-:W-:Y:S02]  /*7c60*/  ISETP.LT.OR P3, PT, R6.reuse, 0x61, !P0 ;  /* 0x000000610600780c */ /* 0x040fe40004761670 */
[----:B------:R-:W-:Y:S01]  /*7c70*/  F2FP.SATFINITE.E4M3.F32.PACK_AB_MERGE_C R27, RZ, R88, RZ ;  /* 0x00000058ff1b723e */ /* 0x000fe200048070ff */
[----:B------:R1:W-:Y:S01]  /*7c80*/  @!P4 STG.E.U8 desc[UR20][R18.64+0x59], R25 ;  /* 0x000059191200c986 */ /* 0x0003e2000c101114 */
[C---:B------:R-:W-:Y:S02]  /*7c90*/  ISETP.LT.OR P4, PT, R6.reuse, 0x62, !P0 ;  /* 0x000000620600780c */ /* 0x040fe40004781670 */
[----:B0-----:R-:W-:Y:S01]  /*7ca0*/  F2FP.SATFINITE.E4M3.F32.PACK_AB_MERGE_C R5, RZ, R98, RZ ;  /* 0x00000062ff05723e */ /* 0x001fe200048070ff */
[----:B------:R-:W-:Y:S01]  /*7cb0*/  @!P5 STG.E.U8 desc[UR20][R20.64+0x60], R101 ;  /* 0x000060651400d986 */ /* 0x000fe2000c101114 */
[----:B------:R-:W-:-:S03]  /*7cc0*/  ISETP.LT.OR P5, PT, R6, 0x69, !P1 ;  /* 0x000000690600780c */ /* 0x000fc60004fa1670 */
[----:B------:R0:W-:Y:S01]  /*7cd0*/  @!P6 STG.E.U8 desc[UR20][R20.64+0x61], R5 ;  /* 0x000061051400e986 */ /* 0x0001e2000c101114 */
[C---:B------:R-:W-:Y:S02]  /*7ce0*/  ISETP.LT.OR P6, PT, R6.reuse, 0x6a, !P1 ;  /* 0x0000006a0600780c */ /* 0x040fe40004fc1670 */
[----:B-1----:R-:W-:Y:S01]  /*7cf0*/  F2FP.SATFINITE.E4M3.F32.PACK_AB_MERGE_C R25, RZ, R96, RZ ;  /* 0x00000060ff19723e */ /* 0x002fe200048070ff */
[----:B------:R-:W-:Y:S01]  /*7d00*/  @!P3 STG.E.U8 desc[UR20][R18.64+0x60], R103 ;  /* 0x000060671200b986 */ /* 0x000fe2000c101114 */
[----:B------:R-:W-:-:S03]  /*7d10*/  ISETP.LT.OR P3, PT, R6, 0x69, !P0 ;  /* 0x000000690600780c */ /* 0x000fc60004761670 */
        /* <DEDUP_REMOVED lines=12> */
[C---:B------:R-:W-:Y:S01]  /*7de0*/  ISETP.LT.OR P1, PT, R6.reuse, 0x7a, !P1 ;  /* 0x0000007a0600780c */ /* 0x040fe20004f21670 */
[----:B------:R2:W-:Y:S01]  /*7df0*/  @!P5 STG.E.U8 desc[UR20][R20.64+0x70], R95 ;  /* 0x0000705f1400d986 */ /* 0x0005e2000c101114 */
[C---:B------:R-:W-:Y:S02]  /*7e00*/  ISETP.LT.OR P5, PT, R6.reuse, 0x72, !P0 ;  /* 0x000000720600780c */ /* 0x040fe400047a1670 */
[----:B0-----:R-:W-:Y:S01]  /*7e10*/  F2FP.SATFINITE.E4M3.F32.PACK_AB_MERGE_C R5, RZ, R90, RZ ;  /* 0x0000005aff05723e */ /* 0x001fe200048070ff */
[----:B------:R2:W-:Y:S01]  /*7e20*/  @!P6 STG.E.U8 desc[UR20][R20.64+0x71], R91 ;  /* 0x0000715b1400e986 */ /* 0x0005e2000c101114 */
[C---:B------:R-:W-:Y:S02]  /*7e30*/  ISETP.LT.OR P6, PT, R6.reuse, 0x79, !P0 ;  /* 0x000000790600780c */ /* 0x040fe400047c1670 */
[----:B------:R-:W-:Y:S01]  /*7e40*/  ISETP.LT.OR P0, PT, R6, 0x7a, !P0 ;  /* 0x0000007a0600780c */ /* 0x000fe20004701670 */
[----:B------:R2:W-:Y:S01]  /*7e50*/  @!P3 STG.E.U8 desc[UR20][R18.64+0x70], R93 ;  /* 0x0000705d1200b986 */ /* 0x0005e2000c101114 */
[----:B-1----:R-:W-:-:S05]  /*7e60*/  F2FP.SATFINITE.E4M3.F32.PACK_AB_MERGE_C R25, RZ, R22, RZ ;  /* 0x00000016ff19723e */ /* 0x002fca00048070ff */
[----:B------:R2:W-:Y:S04]  /*7e70*/  @!P5 STG.E.U8 desc[UR20][R18.64+0x71], R5 ;  /* 0x000071051200d986 */ /* 0x0005e8000c101114 */
[----:B------:R2:W-:Y:S04]  /*7e80*/  @!P4 STG.E.U8 desc[UR20][R20.64+0x78], R23 ;  /* 0x000078171400c986 */ /* 0x0005e8000c101114 */
[----:B------:R2:W-:Y:S04]  /*7e90*/  @!P1 STG.E.U8 desc[UR20][R20.64+0x79], R25 ;  /* 0x0000791914009986 */ /* 0x0005e8000c101114 */
[----:B------:R2:W-:Y:S04]  /*7ea0*/  @!P6 STG.E.U8 desc[UR20][R18.64+0x78], R89 ;  /* 0x000078591200e986 */ /* 0x0005e8000c101114 */
[----:B------:R2:W-:Y:S02]  /*7eb0*/  @!P0 STG.E.U8 desc[UR20][R18.64+0x79], R27 ;  /* 0x0000791b12008986 */ /* 0x0005e4000c101114 */
.L_x_172:
[----:B------:R-:W-:Y:S05]  /*7ec0*/  BSYNC B0 ;  /* 0x0000000000007941 */ /* 0x000fea0003800000 */
.L_x_42:
[C---:B------:R-:W-:Y:S01]  /*7ed0*/  LEA R2, P0, R8.reuse, R2, 0x1 ;  /* 0x0000000208027211 */ /* 0x040fe200078008ff */
[----:B------:R-:W-:Y:S01]  /*7ee0*/  ULDC.64 UR6, c[0x0][0x650] ;  /* 0x0001940000067ab9 */ /* 0x000fe20000000a00 */
[----:B-----5:R-:W-:Y:S01]  /*7ef0*/  IMAD.U32 R4, RZ, RZ, UR12 ;  /* 0x0000000cff047e24 */ /* 0x020fe2000f8e00ff */
[----:B0-2---:R-:W-:Y:S01]  /*7f00*/  PRMT R18, RZ, 0x7610, R18 ;  /* 0x00007610ff127816 */ /* 0x005fe20000000012 */
[----:B------:R-:W-:Y:S01]  /*7f10*/  IMAD.MOV.U32 R6, RZ, RZ, -0x1 ;  /* 0xffffffffff067424 */ /* 0x000fe200078e00ff */
[----:B------:R-:W-:Y:S01]  /*7f20*/  LEA.HI.X R3, R8, R3, R0, 0x1, P0 ;  /* 0x0000000308037211 */ /* 0x000fe200000f0c00 */
[----:B------:R0:W-:Y:S01]  /*7f30*/  SYNCS.ARRIVE.TRANS64.A1T0 RZ, [R4+UR22], RZ ;  /* 0x000000ff04ff79a7 */ /* 0x0001e20008100016 */
[----:B------:R-:W-:Y:S01]  /*7f40*/  ISETP.GE.U32.AND P0, PT, R2, UR6, PT ;  /* 0x0000000602007c0c */ /* 0x000fe2000bf06070 */
[----:B------:R-:W-:-:S03]  /*7f50*/  IMAD.MOV.U32 R5, RZ, RZ, -0x1 ;  /* 0xffffffffff057424 */ /* 0x000fc600078e00ff */
[----:B------:R-:W-:Y:S01]  /*7f60*/  ISETP.GE.U32.AND.EX P0, PT, R3, UR7, PT, P0 ;  /* 0x0000000703007c0c */ /* 0x000fe2000bf06100 */
[----:B0-----:R-:W-:-:S12]  /*7f70*/  IMAD.MOV.U32 R4, RZ, RZ, -0x1 ;  /* 0xffffffffff047424 */ /* 0x001fd800078e00ff */
[----:B------:R-:W-:Y:S05]  /*7f80*/  @P0 BRA `(.L_x_173) ;  /* 0x0000000400600947 */ /* 0x000fea0003800000 */
[----:B------:R-:W0:Y:S01]  /*7f90*/  S2R R28, SR_CTAID.X ;  /* 0x00000000001c7919 */ /* 0x000e220000002500 */
[----:B------:R-:W2:Y:S01]  /*7fa0*/  LDC.64 R22, c[0x0][0x628] ;  /* 0x00018a00ff167b82 */ /* 0x000ea20000000a00 */
[----:B------:R-:W-:Y:S01]  /*7fb0*/  ULDC UR6, c[0x0][0x150] ;  /* 0x0000540000067ab9 */ /* 0x000fe20000000800 */
[----:B-1--4-:R-:W-:Y:S01]  /*7fc0*/  IMAD.MOV.U32 R20, RZ, RZ, R2 ;  /* 0x000000ffff147224 */ /* 0x012fe200078e0002 */
[----:B------:R-:W1:Y:S01]  /*7fd0*/  S2R R30, SR_CTAID.Y ;  /* 0x00000000001e7919 */ /* 0x000e620000002600 */
[----:B------:R-:W-:-:S04]  /*7fe0*/  IMAD.MOV.U32 R21, RZ, RZ, R3 ;  /* 0x000000ffff157224 */ /* 0x000fc800078e0003 */
[----:B------:R-:W4:Y:S08]  /*7ff0*/  LDC R31, c[0x0][0x144] ;  /* 0x00005100ff1f7b82 */ /* 0x000f300000000800 */
[----:B------:R-:W1:Y:S08]  /*8000*/  LDC R6, c[0x0][0x630] ;  /* 0x00018c00ff067b82 */ /* 0x000e700000000800 */
[----:B------:R-:W1:Y:S01]  /*8010*/  LDC.64 R26, c[0x0][0x620] ;  /* 0x00018800ff1a7b82 */ /* 0x000e620000000a00 */
[----:B--2---:R-:W-:-:S04]  /*8020*/  ISETP.NE.U32.AND P0, PT, R22, RZ, PT ;  /* 0x000000ff1600720c */ /* 0x004fc80003f05070 */
[----:B------:R-:W-:Y:S02]  /*8030*/  ISETP.NE.AND.EX P0, PT, R23, RZ, PT, P0 ;  /* 0x000000ff1700720c */ /* 0x000fe40003f05300 */
[----:B0-----:R-:W-:-:S05]  /*8040*/  I2FP.F32.U32 R4, R28 ;  /* 0x0000001c00047245 */ /* 0x001fca0000201000 */
[----:B------:R-:W-:-:S04]  /*8050*/  FMUL R4, R4, UR6 ;  /* 0x0000000604047c20 */ /* 0x000fc80008400000 */
[----:B------:R0:W2:Y:S02]  /*8060*/  F2I.U32.TRUNC.NTZ R29, R4 ;  /* 0x00000004001d7305 */ /* 0x0000a4000020f000 */
[----:B----4-:R-:W-:Y:S05]  /*8070*/  @!P0 BRA `(.L_x_174) ;  /* 0x0000000000288947 */ /* 0x010fea0003800000 */
[----:B------:R-:W4:Y:S02]  /*8080*/  LDC R5, c[0x0][0x634] ;  /* 0x00018d00ff057b82 */ /* 0x000f240000000800 */
[----:B----4-:R-:W-:-:S05]  /*8090*/  IADD3 R21, P0, R2, R5, RZ ;  /* 0x0000000502157210 */ /* 0x010fca0007f1e0ff */
[----:B---3--:R-:W-:-:S04]  /*80a0*/  IMAD.X R25, RZ, RZ, R3, P0 ;  /* 0x000000ffff197224 */ /* 0x008fc800000e0603 */
[----:B0-----:R-:W-:-:S04]  /*80b0*/  IMAD.WIDE.U32 R4, R25, R22, RZ ;  /* 0x0000001619047225 */ /* 0x001fc800078e00ff */
[----:B------:R-:W-:-:S04]  /*80c0*/  IMAD.WIDE.U32 R18, P0, R21, R23, R4 ;  /* 0x0000001715127225 */ /* 0x000fc80007800004 */
[----:B------:R-:W-:-:S04]  /*80d0*/  IMAD.WIDE.U32 R4, R21, R22, RZ ;  /* 0x0000001615047225 */ /* 0x000fc800078e00ff */
[----:B------:R-:W-:Y:S01]  /*80e0*/  IMAD.X R21, RZ, RZ, RZ, P0 ;  /* 0x000000ffff157224 */ /* 0x000fe200000e06ff */
[----:B------:R-:W-:Y:S01]  /*80f0*/  IADD3 RZ, P0, R5, R18, RZ ;  /* 0x0000001205ff7210 */ /* 0x000fe20007f1e0ff */
[----:B------:R-:W-:-:S04]  /*8100*/  IMAD.MOV.U32 R20, RZ, RZ, R19 ;  /* 0x000000ffff147224 */ /* 0x000fc800078e0013 */
[----:B------:R-:W-:-:S08]  /*8110*/  IMAD.WIDE.U32.X R20, R25, R23, R20, P0 ;  /* 0x0000001719147225 */ /* 0x000fd000000e0414 */
.L_x_174:
[-CC-:B-1-3--:R-:W-:Y:S01]  /*8120*/  SHF.R.U64 R24, R20, R6.reuse, R21.reuse ;  /* 0x0000000614187219 */ /* 0x18afe20000001215 */
[----:B------:R-:W1:Y:S01]  /*8130*/  LDC.64 R34, c[0x0][0x640] ;  /* 0x00019000ff227b82 */ /* 0x000e620000000a00 */
[----:B0-----:R-:W-:Y:S01]  /*8140*/  SHF.R.U32.HI R4, RZ, R6, R21 ;  /* 0x00000006ff047219 */ /* 0x001fe20000011615 */
[----:B--2---:R-:W-:Y:S01]  /*8150*/  IMAD.MOV R29, RZ, RZ, -R29 ;  /* 0x000000ffff1d7224 */ /* 0x004fe200078e0a1d */
[----:B------:R-:W-:Y:S01]  /*8160*/  IADD3 R19, P0, RZ, -R24, RZ ;  /* 0x80000018ff137210 */ /* 0x000fe20007f1e0ff */
[----:B------:R-:W-:Y:S01]  /*8170*/  ULDC UR6, c[0x0][0x154] ;  /* 0x0000550000067ab9 */ /* 0x000fe20000000800 */
[----:B------:R-:W-:Y:S02]  /*8180*/  IMAD.MOV.U32 R21, RZ, RZ, 0x1 ;  /* 0x00000001ff157424 */ /* 0x000fe400078e00ff */
[----:B------:R-:W-:Y:S01]  /*8190*/  IMAD R29, R31, R29, R28 ;  /* 0x0000001d1f1d7224 */ /* 0x000fe200078e021c */
[----:B------:R-:W0:Y:S01]  /*81a0*/  LDC R18, c[0x0][0x618] ;  /* 0x00018600ff127b82 */ /* 0x000e220000000800 */
[----:B------:R-:W-:-:S04]  /*81b0*/  IMAD.X R5, RZ, RZ, ~R4, P0 ;  /* 0x000000ffff057224 */ /* 0x000fc800000e0e04 */
[-C--:B------:R-:W-:Y:S02]  /*81c0*/  IMAD R6, R5, R26.reuse, RZ ;  /* 0x0000001a05067224 */ /* 0x080fe400078e02ff */
[C---:B------:R-:W-:Y:S01]  /*81d0*/  IMAD.WIDE.U32 R4, R19.reuse, R26, R2 ;  /* 0x0000001a13047225 */ /* 0x040fe200078e0002 */
[----:B------:R-:W2:Y:S03]  /*81e0*/  LDC R20, c[0x0][0x608] ;  /* 0x00018200ff147b82 */ /* 0x000ea60000000800 */
[----:B------:R-:W-:Y:S01]  /*81f0*/  IMAD R19, R19, R27, R6 ;  /* 0x0000001b13137224 */ /* 0x000fe200078e0206 */
[----:B------:R-:W-:-:S03]  /*8200*/  I2FP.F32.U32 R6, R30 ;  /* 0x0000001e00067245 */ /* 0x000fc60000201000 */
[----:B------:R-:W-:Y:S01]  /*8210*/  IMAD.IADD R5, R5, 0x1, R19 ;  /* 0x0000000105057824 */ /* 0x000fe200078e0213 */
[----:B------:R-:W3:Y:S01]  /*8220*/  LDC R32, c[0x0][0x658] ;  /* 0x00019600ff207b82 */ /* 0x000ee20000000800 */
[----:B-1----:R-:W-:Y:S01]  /*8230*/  ISETP.NE.U32.AND P0, PT, R34, RZ, PT ;  /* 0x000000ff2200720c */ /* 0x002fe20003f05070 */
[----:B------:R-:W-:-:S03]  /*8240*/  IMAD.MOV.U32 R19, RZ, RZ, -0x1 ;  /* 0xffffffffff137424 */ /* 0x000fc600078e00ff */
[----:B------:R-:W-:-:S03]  /*8250*/  ISETP.NE.AND.EX P0, PT, R35, RZ, PT, P0 ;  /* 0x000000ff2300720c */ /* 0x000fc60003f05300 */
[----:B------:R-:W1:Y:S01]  /*8260*/  LDC R27, c[0x0][0x148] ;  /* 0x00005200ff1b7b82 */ /* 0x000e620000000800 */
[-CC-:B0-----:R-:W-:Y:S02]  /*8270*/  SHF.R.U64 R22, R4, R18.reuse, R5.reuse ;  /* 0x0000001204167219 */ /* 0x181fe40000001205 */
[----:B------:R-:W-:Y:S01]  /*8280*/  SHF.R.U32.HI R5, RZ, R18, R5 ;  /* 0x00000012ff057219 */ /* 0x000fe20000011605 */
[----:B------:R-:W-:-:S04]  /*8290*/  FMUL R18, R6, UR6 ;  /* 0x0000000606127c20 */ /* 0x000fc80008400000 */
[----:B------:R-:W0:Y:S01]  /*82a0*/  LDC R28, c[0x0][0x600] ;  /* 0x00018000ff1c7b82 */ /* 0x000e220000000800 */
[----:B------:R4:W0:Y:S01]  /*82b0*/  F2I.U32.TRUNC.NTZ R25, R18 ;  /* 0x0000001200197305 */ /* 0x000822000020f000 */
[-CC-:B--2---:R-:W-:Y:S02]  /*82c0*/  SHF.R.U64 R6, R22, R20.reuse, R5.reuse ;  /* 0x0000001416067219 */ /* 0x184fe40000001205 */
[----:B------:R-:W-:-:S04]  /*82d0*/  SHF.R.U32.HI R5, RZ, R20, R5 ;  /* 0x00000014ff057219 */ /* 0x000fc80000011605 */
[----:B------:R-:W2:Y:S01]  /*82e0*/  LDC R33, c[0x0][0x648] ;  /* 0x00019200ff217b82 */ /* 0x000ea20000000800 */
[-CC-:B---3--:R-:W-:Y:S02]  /*82f0*/  SHF.R.U64 R26, R6, R32.reuse, R5.reuse ;  /* 0x00000020061a7219 */ /* 0x188fe40000001205 */
[-C--:B------:R-:W-:Y:S02]  /*8300*/  SHF.L.U32 R19, R19, R32.reuse, RZ ;  /* 0x0000002013137219 */ /* 0x080fe400000006ff */
[-C--:B------:R-:W-:Y:S01]  /*8310*/  SHF.R.U32.HI R5, RZ, R32.reuse, R5 ;  /* 0x00000020ff057219 */ /* 0x080fe20000011605 */
[----:B------:R-:W-:Y:S01]  /*8320*/  IMAD.MOV.U32 R4, RZ, RZ, R26 ;  /* 0x000000ffff047224 */ /* 0x000fe200078e001a */
[----:B------:R-:W-:Y:S01]  /*8330*/  SHF.L.U32 R32, R21, R32, RZ ;  /* 0x0000002015207219 */ /* 0x000fe200000006ff */
[----:B------:R-:W3:Y:S01]  /*8340*/  LDC R36, c[0x0][0x638] ;  /* 0x00018e00ff247b82 */ /* 0x000ee20000000800 */
[----:B------:R-:W-:-:S07]  /*8350*/  LOP3.LUT R31, RZ, R19, RZ, 0x33, !PT ;  /* 0x00000013ff1f7212 */ /* 0x000fce00078e33ff */
[----:B------:R-:W0:Y:S01]  /*8360*/  LDC R37, c[0x0][0x610] ;  /* 0x00018400ff257b82 */ /* 0x000e220000000800 */
[----:B----4-:R-:W-:Y:S05]  /*8370*/  @!P0 BRA `(.L_x_175) ;  /* 0x0000000000288947 */ /* 0x010fea0003800000 */
[----:B------:R-:W4:Y:S02]  /*8380*/  LDC R21, c[0x0][0x64c] ;  /* 0x00019300ff157b82 */ /* 0x000f240000000800 */
[----:B----4-:R-:W-:-:S05]  /*8390*/  IADD3 R21, P0, R26, R21, RZ ;  /* 0x000000151a157210 */ /* 0x010fca0007f1e0ff */
        /* <DEDUP_REMOVED lines=8> */
.L_x_175:
[----:B--2---:R-:W-:Y:S01]  /*8420*/  SHF.R.U64 R4, R4, R33, R5 ;  /* 0x0000002104047219 */ /* 0x004fe20000001205 */
[----:B0-----:R-:W-:Y:S01]  /*8430*/  VIADD R21, R28, 0xffffffff ;  /* 0xffffffff1c157836 */ /* 0x001fe20000000000 */
[----:B------:R-:W-:Y:S01]  /*8440*/  LOP3.LUT R19, R6, R31, RZ, 0xc0, !PT ;  /* 0x0000001f06137212 */ /* 0x000fe200078ec0ff */
[----:B------:R-:W-:Y:S02]  /*8450*/  IMAD.MOV R25, RZ, RZ, -R25 ;  /* 0x000000ffff197224 */ /* 0x000fe400078e0a19 */
[----:B------:R-:W-:Y:S02]  /*8460*/  IMAD.MOV R5, RZ, RZ, -R4 ;  /* 0x000000ffff057224 */ /* 0x000fe400078e0a04 */
[----:B------:R-:W-:Y:S01]  /*8470*/  IMAD R6, R32, R4, R19 ;  /* 0x0000000420067224 */ /* 0x000fe200078e0213 */
[----:B------:R-:W-:Y:S01]  /*8480*/  LOP3.LUT R19, R22, R21, RZ, 0xc0, !PT ;  /* 0x0000001516137212 */ /* 0x000fe200078ec0ff */
[----:B-1----:R-:W-:Y:S02]  /*8490*/  @P2 IMAD R29, R27, R25, R30 ;  /* 0x000000191b1d2224 */ /* 0x002fe400078e021e */
[----:B---3--:R-:W-:-:S02]  /*84a0*/  IMAD R4, R5, R36, R26 ;  /* 0x0000002405047224 */ /* 0x008fc400078e021a */
[----:B------:R-:W-:Y:S02]  /*84b0*/  IMAD R6, R6, R37, R29 ;  /* 0x0000002506067224 */ /* 0x000fe400078e021d */
[----:B------:R-:W-:Y:S02]  /*84c0*/  IMAD R19, R4, R28, R19 ;  /* 0x0000001c04137224 */ /* 0x000fe400078e0213 */
[----:B------:R-:W-:Y:S02]  /*84d0*/  IMAD.MOV.U32 R18, RZ, RZ, 0x1 ;  /* 0x00000001ff127424 */ /* 0x000fe400078e00ff */
[----:B------:R-:W-:Y:S01]  /*84e0*/  IMAD.MOV.U32 R4, RZ, RZ, R24 ;  /* 0x000000ffff047224 */ /* 0x000fe200078e0018 */
[----:B------:R-:W-:Y:S02]  /*84f0*/  SEL R5, R19, R6, !P2 ;  /* 0x0000000613057207 */ /* 0x000fe40005000000 */
[----:B------:R-:W-:-:S07]  /*8500*/  SEL R6, R6, R19, !P2 ;  /* 0x0000001306067207 */ /* 0x000fce0005000000 */
.L_x_173:
[----:B------:R-:W-:Y:S02]  /*8510*/  LOP3.LUT P0, RZ, R18, 0xff, RZ, 0xc0, !PT ;  /* 0x000000ff12ff7812 */ /* 0x000fe4000780c0ff */
[----:B------:R-:W-:-:S11]  /*8520*/  LOP3.LUT R150, R150, 0x1, RZ, 0x3c, !PT ;  /* 0x0000000196967812 */ /* 0x000fd600078e3cff */
[----:B------:R-:W-:Y:S05]  /*8530*/  @P0 BRA `(.L_x_176) ;  /* 0xffffff9400540947 */ /* 0x000fea000383ffff */
[----:B------:R-:W-:Y:S05]  /*8540*/  EXIT ;  /* 0x000000000000794d */ /* 0x000fea0003800000 */
.L_x_18:
[----:B------:R-:W-:-:S08]  /*8550*/  ISETP.NE.AND P0, PT, R18, RZ, PT ;  /* 0x000000ff1200720c */ /* 0x000fd00003f05270 */
[----:B--23-5:R-:W0:-:S00]  /*8560*/  USETMAXREG.DEALLOC.CTAPOOL 0x28 ;  /* 0x00000028000079c8 */ /* 0x02ce0000080e0500 */
[----:B------:R-:W-:Y:S05]  /*8570*/  @P0 EXIT ;  /* 0x000000000000094d */ /* 0x000fea0003800000 */
[----:B0-----:R-:W-:Y:S01]  /*8580*/  LOP3.LUT P0, RZ, R20, 0xff, RZ, 0xc0, !PT ;  /* 0x000000ff14ff7812 */ /* 0x001fe2000780c0ff */
[----:B------:R-:W-:Y:S02]  /*8590*/  IMAD.MOV.U32 R12, RZ, RZ, 0x1 ;  /* 0x00000001ff0c7424 */ /* 0x000fe400078e00ff */
[----:B------:R-:W-:-:S10]  /*85a0*/  IMAD.MOV.U32 R13, RZ, RZ, RZ ;  /* 0x000000ffff0d7224 */ /* 0x000fd400078e00ff */
[----:B------:R-:W-:Y:S05]  /*85b0*/  @!P0 BRA `(.L_x_177) ;  /* 0x0000000c00308947 */ /* 0x000fea0003800000 */
[----:B------:R-:W0:Y:S01]  /*85c0*/  S2R R17, SR_CgaCtaId ;  /* 0x0000000000117919 */ /* 0x000e220000008800 */
[----:B------:R-:W-:Y:S01]  /*85d0*/  LOP3.LUT P0, RZ, R11, 0x1f, RZ, 0xc0, !PT ;  /* 0x0000001f0bff7812 */ /* 0x000fe2000780c0ff */
[----:B------:R-:W-:Y:S01]  /*85e0*/  ULDC UR5, c[0x0][0x658] ;  /* 0x0001960000057ab9 */ /* 0x000fe20000000800 */
[----:B------:R-:W-:Y:S01]  /*85f0*/  UMOV UR6, 0xffffffff ;  /* 0xffffffff00067882 */ /* 0x000fe20000000000 */
[----:B------:R-:W-:Y:S01]  /*8600*/  BSSY B0, `(.L_x_177) ;  /* 0x00000c7000007945 */ /* 0x000fe20003800000 */
[----:B------:R-:W-:Y:S01]  /*8610*/  USHF.L.U32 UR6, UR6, UR5, URZ ;  /* 0x0000000506067299 */ /* 0x000fe2000800063f */
[C---:B------:R-:W-:Y:S01]  /*8620*/  ISETP.NE.AND P3, PT, R10.reuse, RZ, PT ;  /* 0x000000ff0a00720c */ /* 0x040fe20003f65270 */
[----:B------:R-:W-:Y:S01]  /*8630*/  IMAD.MOV.U32 R15, RZ, RZ, 0x1 ;  /* 0x00000001ff0f7424 */ /* 0x000fe200078e00ff */
[----:B------:R-:W-:Y:S01]  /*8640*/  ISETP.NE.OR P0, PT, R10, RZ, !P0 ;  /* 0x000000ff0a00720c */ /* 0x000fe20004705670 */
[----:B------:R-:W-:Y:S01]  /*8650*/  IMAD.MOV.U32 R12, RZ, RZ, 0x1 ;  /* 0x00000001ff0c7424 */ /* 0x000fe200078e00ff */
[----:B------:R-:W-:Y:S01]  /*8660*/  LOP3.LUT R14, R7, 0x2, RZ, 0xfc, !PT ;  /* 0x00000002070e7812 */ /* 0x000fe200078efcff */
[----:B------:R-:W-:Y:S01]  /*8670*/  IMAD.MOV.U32 R13, RZ, RZ, RZ ;  /* 0x000000ffff0d7224 */ /* 0x000fe200078e00ff */
[----:B------:R-:W-:Y:S01]  /*8680*/  ULDC UR4, c[0x0][0x600] ;  /* 0x0001800000047ab9 */ /* 0x000fe20000000800 */
[----:B------:R-:W-:Y:S01]  /*8690*/  UMOV UR7, 0x1 ;  /* 0x0000000100077882 */ /* 0x000fe20000000000 */
[----:B------:R-:W-:-:S02]  /*86a0*/  UIADD3 UR22, UR13, 0x1, URZ ;  /* 0x000000010d167890 */ /* 0x000fc4000fffe03f */
[----:B------:R-:W-:Y:S02]  /*86b0*/  UIADD3 UR16, UR4, -0x1, URZ ;  /* 0xffffffff04107890 */ /* 0x000fe4000fffe03f */
[----:B------:R-:W-:Y:S02]  /*86c0*/  USHF.L.U32 UR18, UR7, UR5, URZ ;  /* 0x0000000507127299 */ /* 0x000fe4000800063f */
[----:B------:R-:W-:Y:S01]  /*86d0*/  ULOP3.LUT UR17, URZ, UR6, URZ, 0x33, !UPT ;  /* 0x000000063f117292 */ /* 0x000fe2000f8e333f */
[----:B------:R-:W-:Y:S01]  /*86e0*/  ULDC.64 UR20, c[0x0][0x198] ;  /* 0x0000660000147ab9 */ /* 0x000fe20000000a00 */
[C---:B0-----:R-:W-:Y:S02]  /*86f0*/  IMAD.SHL.U32 R16, R17.reuse, 0x40, RZ ;  /* 0x0000004011107824 */ /* 0x041fe400078e00ff */
[----:B------:R-:W-:-:S03]  /*8700*/  IMAD.SHL.U32 R17, R17, 0x800, RZ ;  /* 0x0000080011117824 */ /* 0x000fc600078e00ff */
[----:B------:R-:W-:Y:S02]  /*8710*/  LOP3.LUT R16, R16, 0x40, RZ, 0xc0, !PT ;  /* 0x0000004010107812 */ /* 0x000fe400078ec0ff */
[----:B------:R-:W-:-:S07]  /*8720*/  LOP3.LUT R17, R17, 0x800, RZ, 0xc0, !PT ;  /* 0x0000080011117812 */ /* 0x000fce00078ec0ff */
.L_x_189:
[----:B------:R-:W-:-:S03]  /*8730*/  UMOV UR4, 0xffffffff ;  /* 0xffffffff00047882 */ /* 0x000fc60000000000 */
[----:B------:R-:W-:Y:S05]  /*8740*/  BRA.DIV UR4, `(.L_x_178) ;  /* 0x0000002204907947 */ /* 0x000fea000b800000 */
[----:B------:R-:W-:-:S13]  /*8750*/  ELECT P1, URZ, PT ;  /* 0x00000000003f782f */ /* 0x000fda0003820000 */
.L_x_235:
[----:B------:R-:W0:Y:S01]  /*8760*/  LDC R10, c[0x0][0x28c] ;  /* 0x0000a300ff0a7b82 */ /* 0x000e220000000800 */
[----:B------:R-:W-:Y:S01]  /*8770*/  BSSY B1, `(.L_x_179) ;  /* 0x0000039000017945 */ /* 0x000fe20003800000 */
[----:B0-----:R-:W-:-:S13]  /*8780*/  ISETP.LT.OR P1, PT, R10, 0x1, !P1 ;  /* 0x000000010a00780c */ /* 0x001fda0004f21670 */
[----:B------:R-:W-:Y:S05]  /*8790*/  @P1 BRA `(.L_x_180) ;  /* 0x0000000000d81947 */ /* 0x000fea0003800000 */
[----:B------:R-:W-:Y:S02]  /*87a0*/  IMAD R18, R5, 0x80, R16 ;  /* 0x0000008005127824 */ /* 0x000fe400078e0210 */
[----:B------:R-:W-:Y:S02]  /*87b0*/  IMAD.SHL.U32 R19, R6, 0x40, RZ ;  /* 0x0000004006137824 */ /* 0x000fe400078e00ff */
[----:B------:R-:W-:Y:S02]  /*87c0*/  IMAD.MOV.U32 R20, RZ, RZ, RZ ;  /* 0x000000ffff147224 */ /* 0x000fe400078e00ff */
[----:B------:R-:W-:Y:S02]  /*87d0*/  IMAD.U32 R22, RZ, RZ, UR22 ;  /* 0x00000016ff167e24 */ /* 0x000fe4000f8e00ff */
[----:B------:R-:W-:Y:S02]  /*87e0*/  IMAD.MOV.U32 R5, RZ, RZ, R12 ;  /* 0x000000ffff057224 */ /* 0x000fe400078e000c */
[----:B------:R-:W-:-:S07]  /*87f0*/  IMAD.MOV.U32 R6, RZ, RZ, R13 ;  /* 0x000000ffff067224 */ /* 0x000fce00078e000d */
.L_x_184:
[----:B------:R-:W0:Y:S01]  /*8800*/  S2R R11, SR_CgaCtaId ;  /* 0x00000000000b7919 */ /* 0x000e220000008800 */
[----:B------:R-:W-:-:S04]  /*8810*/  MOV R10, 0x400 ;  /* 0x00000400000a7802 */ /* 0x000fc80000000f00 */
[----:B0-----:R-:W-:Y:S02]  /*8820*/  LEA R23, R11, R10, 0x18 ;  /* 0x0000000a0b177211 */ /* 0x001fe400078ec0ff */
[----:B------:R-:W-:Y:S01]  /*8830*/  SHF.L.U32 R10, R5, 0x1f, RZ ;  /* 0x0000001f050a7819 */ /* 0x000fe200000006ff */
[----:B------:R-:W0:Y:S02]  /*8840*/  @!P3 LDC R11, c[0x0][0x500] ;  /* 0x00014000ff0bbb82 */ /* 0x000e240000000800 */
[----:B------:R-:W-:-:S04]  /*8850*/  IMAD R21, R6, 0x8, R23 ;  /* 0x0000000806157824 */ /* 0x000fc800078e0217 */
[----:B------:R-:W1:Y:S02]  /*8860*/  SYNCS.PHASECHK.TRANS64.TRYWAIT P1, [R21+URZ+0x128], R10 ;  /* 0x0001280a150075a7 */ /* 0x000e64000802017f */
[----:B-1----:R-:W-:Y:S05]  /*8870*/  @!P1 BRA `(.L_x_181) ;  /* 0x0000002000649947 */ /* 0x002fea0003800000 */
.L_x_236:
[----:B-1----:R-:W-:Y:S01]  /*8880*/  PRMT R10, R14, 0x9910, RZ ;  /* 0x000099100e0a7816 */ /* 0x002fe200000000ff */
[----:B0-----:R0:W-:Y:S03]  /*8890*/  @!P3 SYNCS.ARRIVE.TRANS64 RZ, [R21+URZ], R11 ;  /* 0x0000000b15ffb9a7 */ /* 0x0011e6000800003f */
[----:B------:R-:W-:-:S13]  /*88a0*/  ISETP.NE.AND P1, PT, R10, 0x2, PT ;  /* 0x000000020a00780c */ /* 0x000fda0003f25270 */
[----:B0-----:R-:W-:Y:S05]  /*88b0*/  @P1 BRA `(.L_x_182) ;  /* 0x0000000000041947 */ /* 0x001fea0003800000 */
[----:B------:R-:W-:Y:S01]  /*88c0*/  BPT.TRAP 0x1 ;  /* 0x000000040000795c */ /* 0x000fe20000300000 */
.L_x_182:
[----:B------:R-:W-:Y:S05]  /*88d0*/  @P0 BRA `(.L_x_183) ;  /* 0x0000000000040947 */ /* 0x000fea0003800000 */
[----:B------:R-:W-:Y:S01]  /*88e0*/  BPT.TRAP 0x1 ;  /* 0x000000040000795c */ /* 0x000fe20000300000 */
.L_x_183:
[----:B------:R-:W-:Y:S01]  /*88f0*/  R2UR UR15, R23 ;  /* 0x00000000170f72ca */ /* 0x000fe200000e0000 */
[C---:B------:R-:W-:Y:S01]  /*8900*/  IMAD R23, R6.reuse, 0x800, R23 ;  /* 0x0000080006177824 */ /* 0x040fe200078e0217 */
[----:B------:R-:W-:Y:S01]  /*8910*/  R2UR UR9, R21 ;  /* 0x00000000150972ca */ /* 0x000fe200000e0000 */
[----:B------:R-:W-:Y:S01]  /*8920*/  IMAD R10, R6, 0x1000, R17 ;  /* 0x00001000060a7824 */ /* 0x000fe200078e0211 */
[----:B------:R-:W-:Y:S01]  /*8930*/  UIADD3 UR4, UP0, UR20, 0xf0, URZ ;  /* 0x000000f014047890 */ /* 0x000fe2000ff1e03f */
[----:B------:R-:W-:Y:S01]  /*8940*/  VIADD R22, R22, 0xffffffff ;  /* 0xffffffff16167836 */ /* 0x000fe20000000000 */
[----:B------:R-:W-:Y:S01]  /*8950*/  R2UR UR5, R23 ;  /* 0x00000000170572ca */ /* 0x000fe200000e0000 */
[----:B------:R-:W-:Y:S01]  /*8960*/  UIADD3 UR24, UP1, UR20, 0x1f0, URZ ;  /* 0x000001f014187890 */ /* 0x000fe2000ff3e03f */
[----:B------:R-:W-:Y:S01]  /*8970*/  R2UR UR8, R10 ;  /* 0x000000000a0872ca */ /* 0x000fe200000e0000 */
[----:B------:R-:W-:Y:S01]  /*8980*/  VIADD R6, R6, 0x1 ;  /* 0x0000000106067836 */ /* 0x000fe20000000000 */
[----:B------:R-:W-:Y:S01]  /*8990*/  R2UR UR11, R19 ;  /* 0x00000000130b72ca */ /* 0x000fe200000e0000 */
[----:B------:R-:W-:Y:S01]  /*89a0*/  UIADD3.X UR25, URZ, UR21, URZ, UP1, !UPT ;  /* 0x000000153f197290 */ /* 0x000fe20008ffe43f */
[----:B------:R-:W-:Y:S01]  /*89b0*/  R2UR UR10, R20 ;  /* 0x00000000140a72ca */ /* 0x000fe200000e0000 */
[----:B------:R-:W-:Y:S01]  /*89c0*/  UMOV UR6, 0x0 ;  /* 0x0000000000067882 */ /* 0x000fe20000000000 */
[----:B------:R-:W-:Y:S01]  /*89d0*/  R2UR UR12, R4 ;  /* 0x00000000040c72ca */ /* 0x000fe200000e0000 */
[----:B------:R-:W-:Y:S01]  /*89e0*/  UMOV UR7, 0x10000000 ;  /* 0x1000000000077882 */ /* 0x000fe20000000000 */
[----:B------:R-:W-:Y:S01]  /*89f0*/  R2UR UR19, R18 ;  /* 0x00000000121372ca */ /* 0x000fe200000e0000 */
[----:B------:R-:W-:Y:S01]  /*8a00*/  UMOV UR23, 0x30000 ;  /* 0x0003000000177882 */ /* 0x000fe20000000000 */
[----:B------:R-:W-:Y:S01]  /*8a10*/  ISETP.GT.AND P4, PT, R22, 0x1, PT ;  /* 0x000000011600780c */ /* 0x000fe20003f84270 */
[----:B------:R-:W-:Y:S01]  /*8a20*/  UIADD3 UR14, UR5, 0x380, URZ ;  /* 0x00000380050e7890 */ /* 0x000fe2000fffe03f */
[----:B------:R-:W-:Y:S01]  /*8a30*/  ISETP.NE.AND P1, PT, R6, 0x25, PT ;  /* 0x000000250600780c */ /* 0x000fe20003f25270 */
[----:B------:R-:W-:Y:S01]  /*8a40*/  UIADD3.X UR5, URZ, UR21, URZ, UP0, !UPT ;  /* 0x000000153f057290 */ /* 0x000fe200087fe43f */
[----:B------:R-:W-:Y:S01]  /*8a50*/  VIADD R20, R20, 0x20 ;  /* 0x0000002014147836 */ /* 0x000fe20000000000 */
[----:B------:R-:W-:Y:S01]  /*8a60*/  UIADD3 UR15, UR15, 0x12b80, UR8 ;  /* 0x00012b800f0f7890 */ /* 0x000fe2000fffe008 */
[----:B------:R-:W-:-:S02]  /*8a70*/  SEL R10, RZ, 0x1, P1 ;  /* 0x00000001ff0a7807 */ /* 0x000fc40000800000 */
[----:B------:R-:W-:Y:S01]  /*8a80*/  UMOV UR8, UR14 ;  /* 0x0000000e00087c82 */ /* 0x000fe20008000000 */
[----:B------:R-:W-:Y:S02]  /*8a90*/  SEL R6, R6, RZ, P1 ;  /* 0x000000ff06067207 */ /* 0x000fe40000800000 */
[----:B------:R-:W-:Y:S01]  /*8aa0*/  LOP3.LUT R5, R5, R10, RZ, 0x3c, !PT ;  /* 0x0000000a05057212 */ /* 0x000fe200078e3cff */
[----:B------:R0:W-:Y:S02]  /*8ab0*/  UTMALDG.3D [UR8], [UR4], desc[UR6] ;  /* 0x00000608040075b4 */ /* 0x0001e40008011000 */
[----:B0-----:R-:W-:Y:S01]  /*8ac0*/  UMOV UR11, UR19 ;  /* 0x00000013000b7c82 */ /* 0x001fe20008000000 */
[----:B------:R-:W-:Y:S02]  /*8ad0*/  UMOV UR8, UR15 ;  /* 0x0000000f00087c82 */ /* 0x000fe40008000000 */
[----:B------:R0:W-:Y:S02]  /*8ae0*/  UTMALDG.3D.MULTICAST [UR8], [UR24], UR23, desc[UR6] ;  /* 0x00000608180073b4 */ /* 0x0001e40008011817 */
[----:B0-----:R-:W-:Y:S05]  /*8af0*/  @P4 BRA `(.L_x_184) ;  /* 0xfffffffc00404947 */ /* 0x001fea000383ffff */
.L_x_180:
[----:B------:R-:W-:Y:S05]  /*8b00*/  BSYNC B1 ;  /* 0x0000000000017941 */ /* 0x000fea0003800000 */
.L_x_179:
[----:B------:R-:W-:Y:S01]  /*8b10*/  LOP3.LUT P5, RZ, R15, 0xff, RZ, 0xc0, !PT ;  /* 0x000000ff0fff7812 */ /* 0x000fe200078ac0ff */
[----:B------:R-:W-:Y:S01]  /*8b20*/  VIADD R6, R13, UR13 ;  /* 0x0000000d0d067c36 */ /* 0x000fe20008000000 */
[----:B------:R-:W-:Y:S02]  /*8b30*/  UISETP.GE.U32.AND UP0, UPT, UR13, 0x25, UPT ;  /* 0x000000250d00788c */ /* 0x000fe4000bf06070 */
[----:B------:R-:W-:Y:S01]  /*8b40*/  IMAD.U32 R13, RZ, RZ, UR13 ;  /* 0x0000000dff0d7e24 */ /* 0x000fe2000f8e00ff */
[----:B------:R-:W-:Y:S01]  /*8b50*/  ULDC.64 UR4, c[0x0][0x650] ;  /* 0x0001940000047ab9 */ /* 0x000fe20000000a00 */
[C---:B------:R-:W-:Y:S01]  /*8b60*/  IMAD.WIDE.U32 R4, R6.reuse, -0x45306eb3, RZ ;  /* 0xbacf914d06047825 */ /* 0x040fe200078e00ff */
[C---:B------:R-:W-:Y:S01]  /*8b70*/  ISETP.GT.U32.AND P1, PT, R6.reuse, 0x24, PT ;  /* 0x000000240600780c */ /* 0x040fe20003f24070 */
[----:B------:R-:W-:Y:S01]  /*8b80*/  BSSY B1, `(.L_x_185) ;  /* 0x000006c000017945 */ /* 0x000fe20003800000 */
[----:B------:R-:W-:Y:S01]  /*8b90*/  PLOP3.LUT P4, PT, PT, PT, UP0, 0x80, 0x0 ;  /* 0x000000000000781c */ /* 0x000fe20003f8f008 */
[----:B------:R-:W-:Y:S01]  /*8ba0*/  IMAD.IADD R4, R6, 0x1, -R5 ;  /* 0x0000000106047824 */ /* 0x000fe200078e0a05 */
[----:B------:R-:W-:-:S02]  /*8bb0*/  ISETP.LT.U32.AND P1, PT, R13, 0x25, P1 ;  /* 0x000000250d00780c */ /* 0x000fc40000f21070 */
[----:B------:R-:W-:Y:S01]  /*8bc0*/  PRMT R15, RZ, 0x7610, R15 ;  /* 0x00007610ff0f7816 */ /* 0x000fe2000000000f */
[----:B------:R-:W0:Y:S01]  /*8bd0*/  @P5 S2R R11, SR_CgaCtaId ;  /* 0x00000000000b5919 */ /* 0x000e220000008800 */
[----:B------:R-:W-:Y:S02]  /*8be0*/  @P5 MOV R10, 0x400 ;  /* 0x00000400000a5802 */ /* 0x000fe40000000f00 */
[----:B------:R-:W-:Y:S01]  /*8bf0*/  LEA.HI R4, R4, R5, RZ, 0x1f ;  /* 0x0000000504047211 */ /* 0x000fe200078ff8ff */
[----:B------:R-:W-:-:S03]  /*8c00*/  IMAD.MOV.U32 R5, RZ, RZ, -0x1 ;  /* 0xffffffffff057424 */ /* 0x000fc600078e00ff */
[----:B------:R-:W-:Y:S01]  /*8c10*/  SHF.R.U32.HI R13, RZ, 0x5, R4 ;  /* 0x00000005ff0d7819 */ /* 0x000fe20000011604 */
[----:B------:R-:W-:Y:S01]  /*8c20*/  IMAD.MOV.U32 R4, RZ, RZ, -0x1 ;  /* 0xffffffffff047424 */ /* 0x000fe200078e00ff */
[----:B0-----:R-:W-:Y:S02]  /*8c30*/  @P5 LEA R10, R11, R10, 0x18 ;  /* 0x0000000a0b0a5211 */ /* 0x001fe400078ec0ff */
[----:B------:R-:W-:Y:S02]  /*8c40*/  SEL R11, RZ, 0x1, !P1 ;  /* 0x00000001ff0b7807 */ /* 0x000fe40004800000 */
[----:B------:R-:W-:Y:S01]  /*8c50*/  IADD3 R2, P1, R2, R8, RZ ;  /* 0x0000000802027210 */ /* 0x000fe20007f3e0ff */
[----:B------:R0:W-:Y:S01]  /*8c60*/  @P5 SYNCS.ARRIVE.TRANS64.A1T0 RZ, [R10+URZ+0x288], RZ ;  /* 0x000288ff0aff59a7 */ /* 0x0001e2000810003f */
[----:B------:R-:W-:-:S03]  /*8c70*/  LOP3.LUT R12, R12, R11, RZ, 0x3c, !PT ;  /* 0x0000000b0c0c7212 */ /* 0x000fc600078e3cff */
[----:B------:R-:W-:Y:S01]  /*8c80*/  IMAD.X R3, R3, 0x1, R0, P1 ;  /* 0x0000000103037824 */ /* 0x000fe200008e0600 */
[----:B------:R-:W-:Y:S02]  /*8c90*/  ISETP.GE.U32.AND P1, PT, R2, UR4, PT ;  /* 0x0000000402007c0c */ /* 0x000fe4000bf26070 */
[----:B------:R-:W-:Y:S01]  /*8ca0*/  @P4 LOP3.LUT R12, R12, 0x1, R13, 0x78, !PT ;  /* 0x000000010c0c4812 */ /* 0x000fe200078e780d */
[----:B------:R-:W-:Y:S01]  /*8cb0*/  IMAD R13, R13, -0x25, R6 ;  /* 0xffffffdb0d0d7824 */ /* 0x000fe200078e0206 */
[----:B------:R-:W-:Y:S01]  /*8cc0*/  ISETP.GE.U32.AND.EX P1, PT, R3, UR5, PT, P1 ;  /* 0x0000000503007c0c */ /* 0x000fe2000bf26110 */
[----:B------:R-:W-:Y:S01]  /*8cd0*/  IMAD.MOV.U32 R6, RZ, RZ, -0x1 ;  /* 0xffffffffff067424 */ /* 0x000fe200078e00ff */
[----:B0-----:R-:W-:-:S11]  /*8ce0*/  PRMT R10, RZ, 0x7610, R10 ;  /* 0x00007610ff0a7816 */ /* 0x001fd6000000000a */
[----:B------:R-:W-:Y:S05]  /*8cf0*/  @P1 BRA `(.L_x_186) ;  /* 0x0000000400501947 */ /* 0x000fea0003800000 */
[----:B------:R-:W0:Y:S01]  /*8d00*/  S2R R6, SR_CTAID.X ;  /* 0x0000000000067919 */ /* 0x000e220000002500 */
[----:B------:R-:W-:Y:S01]  /*8d10*/  ULDC.64 UR4, c[0x0][0x628] ;  /* 0x00018a0000047ab9 */ /* 0x000fe20000000a00 */
[----:B------:R-:W-:Y:S01]  /*8d20*/  ULDC UR7, c[0x0][0x630] ;  /* 0x00018c0000077ab9 */ /* 0x000fe20000000800 */
[----:B------:R-:W-:Y:S01]  /*8d30*/  ISETP.NE.U32.AND P1, PT, RZ, UR4, PT ;  /* 0x00000004ff007c0c */ /* 0x000fe2000bf25070 */
[----:B------:R-:W1:Y:S01]  /*8d40*/  S2R R19, SR_CTAID.Y ;  /* 0x0000000000137919 */ /* 0x000e620000002600 */
[----:B------:R-:W-:Y:S01]  /*8d50*/  ULDC UR8, c[0x0][0x150] ;  /* 0x0000540000087ab9 */ /* 0x000fe20000000800 */
[----:B------:R-:W-:Y:S01]  /*8d60*/  IMAD.MOV.U32 R4, RZ, RZ, R2 ;  /* 0x000000ffff047224 */ /* 0x000fe200078e0002 */
[----:B------:R-:W-:Y:S01]  /*8d70*/  ISETP.NE.AND.EX P1, PT, RZ, UR5, PT, P1 ;  /* 0x00000005ff007c0c */ /* 0x000fe2000bf25310 */
[----:B------:R-:W-:Y:S01]  /*8d80*/  IMAD.MOV.U32 R5, RZ, RZ, R3 ;  /* 0x000000ffff057224 */ /* 0x000fe200078e0003 */
[----:B0-----:R-:W-:-:S11]  /*8d90*/  I2FP.F32.U32 R20, R6 ;  /* 0x0000000600147245 */ /* 0x001fd60000201000 */
[----:B------:R-:W-:Y:S05]  /*8da0*/  @!P1 BRA `(.L_x_187) ;  /* 0x0000000000289947 */ /* 0x000fea0003800000 */
[----:B------:R-:W-:Y:S02]  /*8db0*/  ULDC UR6, c[0x0][0x634] ;  /* 0x00018d0000067ab9 */ /* 0x000fe40000000800 */
[----:B------:R-:W-:-:S05]  /*8dc0*/  IADD3 R5, P1, R2, UR6, RZ ;  /* 0x0000000602057c10 */ /* 0x000fca000ff3e0ff */
[----:B------:R-:W-:-:S04]  /*8dd0*/  IMAD.X R21, RZ, RZ, R3, P1 ;  /* 0x000000ffff157224 */ /* 0x000fc800008e0603 */
[----:B------:R-:W-:-:S04]  /*8de0*/  IMAD.WIDE.U32 R10, R21, UR4, RZ ;  /* 0x00000004150a7c25 */ /* 0x000fc8000f8e00ff */
[----:B------:R-:W-:-:S04]  /*8df0*/  IMAD.WIDE.U32 R10, P1, R5, UR5, R10 ;  /* 0x00000005050a7c25 */ /* 0x000fc8000f82000a */
[----:B------:R-:W-:-:S04]  /*8e00*/  IMAD.WIDE.U32 R4, R5, UR4, RZ ;  /* 0x0000000405047c25 */ /* 0x000fc8000f8e00ff */
[----:B------:R-:W-:Y:S01]  /*8e10*/  IMAD.MOV.U32 R4, RZ, RZ, R11 ;  /* 0x000000ffff047224 */ /* 0x000fe200078e000b */
[----:B------:R-:W-:Y:S01]  /*8e20*/  IADD3 RZ, P4, R5, R10, RZ ;  /* 0x0000000a05ff7210 */ /* 0x000fe20007f9e0ff */
[----:B------:R-:W-:-:S04]  /*8e30*/  IMAD.X R5, RZ, RZ, RZ, P1 ;  /* 0x000000ffff057224 */ /* 0x000fc800008e06ff */
[----:B------:R-:W-:-:S08]  /*8e40*/  IMAD.WIDE.U32.X R4, R21, UR5, R4, P4 ;  /* 0x0000000515047c25 */ /* 0x000fd0000a0e0404 */
.L_x_187:
[--C-:B------:R-:W-:Y:S01]  /*8e50*/  SHF.R.U64 R18, R4, UR7, R5.reuse ;  /* 0x0000000704127c19 */ /* 0x100fe20008001205 */
[----:B------:R-:W-:Y:S01]  /*8e60*/  FMUL R20, R20, UR8 ;  /* 0x0000000814147c20 */ /* 0x000fe20008400000 */
[----:B------:R-:W0:Y:S01]  /*8e70*/  LDC R21, c[0x0][0x144] ;  /* 0x00005100ff157b82 */ /* 0x000e220000000800 */
[----:B-1----:R-:W-:Y:S01]  /*8e80*/  I2FP.F32.U32 R10, R19 ;  /* 0x00000013000a7245 */ /* 0x002fe20000201000 */
[----:B------:R-:W-:Y:S01]  /*8e90*/  ULDC UR6, c[0x0][0x154] ;  /* 0x0000550000067ab9 */ /* 0x000fe20000000800 */
[----:B------:R-:W-:Y:S01]  /*8ea0*/  SHF.R.U32.HI R4, RZ, UR7, R5 ;  /* 0x00000007ff047c19 */ /* 0x000fe20008011605 */
[----:B------:R-:W-:Y:S01]  /*8eb0*/  ULDC.64 UR4, c[0x0][0x620] ;  /* 0x0001880000047ab9 */ /* 0x000fe20000000a00 */
[----:B------:R-:W-:Y:S01]  /*8ec0*/  IADD3 R5, P1, RZ, -R18, RZ ;  /* 0x80000012ff057210 */ /* 0x000fe20007f3e0ff */
[----:B------:R-:W1:Y:S01]  /*8ed0*/  F2I.U32.TRUNC.NTZ R20, R20 ;  /* 0x0000001400147305 */ /* 0x000e62000020f000 */
[----:B------:R-:W-:Y:S01]  /*8ee0*/  FMUL R10, R10, UR6 ;  /* 0x000000060a0a7c20 */ /* 0x000fe20008400000 */
[----:B------:R-:W2:Y:S01]  /*8ef0*/  LDC R22, c[0x0][0x148] ;  /* 0x00005200ff167b82 */ /* 0x000ea20000000800 */
[----:B------:R-:W-:Y:S01]  /*8f00*/  ULDC.64 UR6, c[0x0][0x640] ;  /* 0x0001900000067ab9 */ /* 0x000fe20000000a00 */
[----:B------:R-:W-:Y:S01]  /*8f10*/  IMAD.X R4, RZ, RZ, ~R4, P1 ;  /* 0x000000ffff047224 */ /* 0x000fe200008e0e04 */
[----:B------:R-:W-:-:S03]  /*8f20*/  ISETP.NE.U32.AND P1, PT, RZ, UR6, PT ;  /* 0x00000006ff007c0c */ /* 0x000fc6000bf25070 */
[----:B------:R-:W-:Y:S01]  /*8f30*/  IMAD R4, R4, UR4, RZ ;  /* 0x0000000404047c24 */ /* 0x000fe2000f8e02ff */
[----:B------:R-:W3:Y:S01]  /*8f40*/  F2I.U32.TRUNC.NTZ R10, R10 ;  /* 0x0000000a000a7305 */ /* 0x000ee2000020f000 */
[----:B------:R-:W-:Y:S02]  /*8f50*/  ISETP.NE.AND.EX P1, PT, RZ, UR7, PT, P1 ;  /* 0x00000007ff007c0c */ /* 0x000fe4000bf25310 */
[C---:B------:R-:W-:Y:S02]  /*8f60*/  IMAD R11, R5.reuse, UR5, R4 ;  /* 0x00000005050b7c24 */ /* 0x040fe4000f8e0204 */
[----:B------:R-:W-:Y:S01]  /*8f70*/  IMAD.WIDE.U32 R4, R5, UR4, R2 ;  /* 0x0000000405047c25 */ /* 0x000fe2000f8e0002 */
[----:B------:R-:W-:-:S03]  /*8f80*/  ULDC UR4, c[0x0][0x618] ;  /* 0x0001860000047ab9 */ /* 0x000fc60000000800 */
[----:B-1----:R-:W-:Y:S02]  /*8f90*/  IMAD.MOV R20, RZ, RZ, -R20 ;  /* 0x000000ffff147224 */ /* 0x002fe400078e0a14 */
[----:B------:R-:W-:Y:S02]  /*8fa0*/  IMAD.IADD R5, R5, 0x1, R11 ;  /* 0x0000000105057824 */ /* 0x000fe400078e020b */
[----:B0-----:R-:W-:-:S03]  /*8fb0*/  IMAD R6, R21, R20, R6 ;  /* 0x0000001415067224 */ /* 0x001fc600078e0206 */
[--C-:B------:R-:W-:Y:S01]  /*8fc0*/  SHF.R.U64 R20, R4, UR4, R5.reuse ;  /* 0x0000000404147c19 */ /* 0x100fe20008001205 */
[----:B---3--:R-:W-:Y:S01]  /*8fd0*/  IMAD.MOV R4, RZ, RZ, -R10 ;  /* 0x000000ffff047224 */ /* 0x008fe200078e0a0a */
[----:B------:R-:W-:Y:S01]  /*8fe0*/  SHF.R.U32.HI R5, RZ, UR4, R5 ;  /* 0x00000004ff057c19 */ /* 0x000fe20008011605 */
[----:B------:R-:W-:Y:S02]  /*8ff0*/  ULDC UR4, c[0x0][0x608] ;  /* 0x0001820000047ab9 */ /* 0x000fe40000000800 */
[----:B--2---:R-:W-:Y:S01]  /*9000*/  @P2 IMAD R6, R22, R4, R19 ;  /* 0x0000000416062224 */ /* 0x004fe200078e0213 */
[--C-:B------:R-:W-:Y:S02]  /*9010*/  SHF.R.U64 R22, R20, UR4, R5.reuse ;  /* 0x0000000414167c19 */ /* 0x100fe40008001205 */
[----:B------:R-:W-:Y:S01]  /*9020*/  SHF.R.U32.HI R5, RZ, UR4, R5 ;  /* 0x00000004ff057c19 */ /* 0x000fe20008011605 */
[----:B------:R-:W-:-:S03]  /*9030*/  ULDC UR4, c[0x0][0x658] ;  /* 0x0001960000047ab9 */ /* 0x000fc60000000800 */
[--C-:B------:R-:W-:Y:S02]  /*9040*/  SHF.R.U64 R19, R22, UR4, R5.reuse ;  /* 0x0000000416137c19 */ /* 0x100fe40008001205 */
[----:B------:R-:W-:-:S03]  /*9050*/  SHF.R.U32.HI R21, RZ, UR4, R5 ;  /* 0x00000004ff157c19 */ /* 0x000fc60008011605 */
[----:B------:R-:W-:Y:S02]  /*9060*/  IMAD.MOV.U32 R10, RZ, RZ, R19 ;  /* 0x000000ffff0a7224 */ /* 0x000fe400078e0013 */
[----:B------:R-:W-:Y:S01]  /*9070*/  IMAD.MOV.U32 R5, RZ, RZ, R21 ;  /* 0x000000ffff057224 */ /* 0x000fe200078e0015 */
[----:B------:R-:W-:Y:S06]  /*9080*/  @!P1 BRA `(.L_x_188) ;  /* 0x00000000002c9947 */ /* 0x000fec0003800000 */
        /* <DEDUP_REMOVED lines=9> */
[----:B------:R-:W-:-:S04]  /*9120*/  IMAD.WIDE.U32.X R4, R21, UR7, R4, P4 ;  /* 0x0000000715047c25 */ /* 0x000fc8000a0e0404 */
[----:B------:R-:W-:-:S07]  /*9130*/  IMAD.MOV.U32 R10, RZ, RZ, R4 ;  /* 0x000000ffff0a7224 */ /* 0x000fce00078e0004 */
.L_x_188:
[----:B------:R-:W-:Y:S01]  /*9140*/  ULDC UR4, c[0x0][0x648] ;  /* 0x0001920000047ab9 */ /* 0x000fe20000000800 */
[----:B------:R-:W-:Y:S01]  /*9150*/  LOP3.LUT R4, R22, UR17, RZ, 0xc0, !PT ;  /* 0x0000001116047c12 */ /* 0x000fe2000f8ec0ff */
[----:B------:R-:W-:Y:S01]  /*9160*/  ULDC UR5, c[0x0][0x610] ;  /* 0x0001840000057ab9 */ /* 0x000fe20000000800 */
[----:B------:R-:W-:Y:S01]  /*9170*/  SHF.R.U64 R5, R10, UR4, R5 ;  /* 0x000000040a057c19 */ /* 0x000fe20008001205 */
[----:B------:R-:W-:Y:S01]  /*9180*/  ULDC UR4, c[0x0][0x638] ;  /* 0x00018e0000047ab9 */ /* 0x000fe20000000800 */
[----:B------:R-:W-:-:S03]  /*9190*/  LOP3.LUT R20, R20, UR16, RZ, 0xc0, !PT ;  /* 0x0000001014147c12 */ /* 0x000fc6000f8ec0ff */
[----:B------:R-:W-:Y:S02]  /*91a0*/  IMAD.MOV R10, RZ, RZ, -R5 ;  /* 0x000000ffff0a7224 */ /* 0x000fe400078e0a05 */
[----:B------:R-:W-:Y:S02]  /*91b0*/  IMAD R5, R5, UR18, R4 ;  /* 0x0000001205057c24 */ /* 0x000fe4000f8e0204 */
[----:B------:R-:W-:Y:S01]  /*91c0*/  IMAD R19, R10, UR4, R19 ;  /* 0x000000040a137c24 */ /* 0x000fe2000f8e0213 */
[----:B------:R-:W-:Y:S01]  /*91d0*/  ULDC UR4, c[0x0][0x600] ;  /* 0x0001800000047ab9 */ /* 0x000fe20000000800 */
[----:B------:R-:W-:Y:S02]  /*91e0*/  IMAD R6, R5, UR5, R6 ;  /* 0x0000000505067c24 */ /* 0x000fe4000f8e0206 */
[----:B------:R-:W-:Y:S02]  /*91f0*/  IMAD R19, R19, UR4, R20 ;  /* 0x0000000413137c24 */ /* 0x000fe4000f8e0214 */
[----:B------:R-:W-:-:S02]  /*9200*/  IMAD.MOV.U32 R10, RZ, RZ, 0x1 ;  /* 0x00000001ff0a7424 */ /* 0x000fc400078e00ff */
[----:B------:R-:W-:Y:S01]  /*9210*/  IMAD.MOV.U32 R4, RZ, RZ, R18 ;  /* 0x000000ffff047224 */ /* 0x000fe200078e0012 */
[----:B------:R-:W-:Y:S02]  /*9220*/  SEL R5, R19, R6, !P2 ;  /* 0x0000000613057207 */ /* 0x000fe40005000000 */
[----:B------:R-:W-:-:S07]  /*9230*/  SEL R6, R6, R19, !P2 ;  /* 0x0000001306067207 */ /* 0x000fce0005000000 */
.L_x_186:
[----:B------:R-:W-:Y:S05]  /*9240*/  BSYNC B1 ;  /* 0x0000000000017941 */ /* 0x000fea0003800000 */
.L_x_185:
[----:B------:R-:W-:-:S13]  /*9250*/  LOP3.LUT P1, RZ, R10, 0xff, RZ, 0xc0, !PT ;  /* 0x000000ff0aff7812 */ /* 0x000fda000782c0ff */
[----:B------:R-:W-:Y:S05]  /*9260*/  @P1 BRA `(.L_x_189) ;  /* 0xfffffff400301947 */ /* 0x000fea000383ffff */
[----:B------:R-:W-:Y:S05]  /*9270*/  BSYNC B0 ;  /* 0x0000000000007941 */ /* 0x000fea0003800000 */
.L_x_177:
[----:B------:R-:W-:-:S03]  /*9280*/  UMOV UR4, 0xffffffff ;  /* 0xffffffff00047882 */ /* 0x000fc60000000000 */
[----:B------:R-:W-:Y:S05]  /*9290*/  BRA.DIV UR4, `(.L_x_190) ;  /* 0x0000001604f07947 */ /* 0x000fea000b800000 */
[----:B------:R-:W-:-:S13]  /*92a0*/  ELECT P0, URZ, PT ;  /* 0x00000000003f782f */ /* 0x000fda0003800000 */
.L_x_239:
[----:B------:R-:W-:Y:S04]  /*92b0*/  BSSY B0, `(.L_x_191) ;  /* 0x0000154000007945 */ /* 0x000fe80003800000 */
[----:B------:R-:W-:Y:S05]  /*92c0*/  @!P0 BRA `(.L_x_192) ;  /* 0x0000001400488947 */ /* 0x000fea0003800000 */
[----:B------:R-:W-:-:S04]  /*92d0*/  LOP3.LUT R7, R7, 0x2, RZ, 0xfc, !PT ;  /* 0x0000000207077812 */ /* 0x000fc800078efcff */
[----:B------:R-:W-:-:S13]  /*92e0*/  ISETP.NE.AND P0, PT, R7, 0x3, PT ;  /* 0x000000030700780c */ /* 0x000fda0003f05270 */
[----:B------:R-:W-:Y:S05]  /*92f0*/  @!P0 BRA `(.L_x_193) ;  /* 0x0000000000048947 */ /* 0x000fea0003800000 */
[----:B------:R-:W-:Y:S01]  /*9300*/  BPT.TRAP 0x1 ;  /* 0x000000040000795c */ /* 0x000fe20000300000 */
.L_x_193:
[----:B------:R-:W0:Y:S01]  /*9310*/  S2R R3, SR_CgaCtaId ;  /* 0x0000000000037919 */ /* 0x000e220000008800 */
[----:B------:R-:W-:Y:S02]  /*9320*/  MOV R0, 0x400 ;  /* 0x0000040000007802 */ /* 0x000fe40000000f00 */
[----:B------:R-:W-:Y:S02]  /*9330*/  SHF.L.U32 R2, R12, 0x1f, RZ ;  /* 0x0000001f0c027819 */ /* 0x000fe400000006ff */
[----:B0-----:R-:W-:-:S05]  /*9340*/  LEA R0, R3, R0, 0x18 ;  /* 0x0000000003007211 */ /* 0x001fca00078ec0ff */
[----:B------:R-:W-:-:S04]  /*9350*/  VIADD R0, R0, 0x128 ;  /* 0x0000012800007836 */ /* 0x000fc80000000000 */
[C---:B------:R-:W-:Y:S02]  /*9360*/  IMAD R5, R13.reuse, 0x8, R0 ;  /* 0x000000080d057824 */ /* 0x040fe400078e0200 */
[----:B------:R-:W-:Y:S02]  /*9370*/  VIADD R13, R13, 0x1 ;  /* 0x000000010d0d7836 */ /* 0x000fe40000000000 */
[----:B------:R-:W0:Y:S03]  /*9380*/  SYNCS.PHASECHK.TRANS64.TRYWAIT P0, [R5+URZ], R2 ;  /* 0x00000002050075a7 */ /* 0x000e26000800017f */
[----:B------:R-:W-:-:S04]  /*9390*/  ISETP.NE.AND P1, PT, R13, 0x25, PT ;  /* 0x000000250d00780c */ /* 0x000fc80003f25270 */
[----:B------:R-:W-:Y:S02]  /*93a0*/  SEL R3, RZ, 0x1, P1 ;  /* 0x00000001ff037807 */ /* 0x000fe40000800000 */
[----:B------:R-:W-:Y:S02]  /*93b0*/  SEL R13, R13, RZ, P1 ;  /* 0x000000ff0d0d7207 */ /* 0x000fe40000800000 */
[----:B------:R-:W-:-:S03]  /*93c0*/  LOP3.LUT R12, R12, R3, RZ, 0x3c, !PT ;  /* 0x000000030c0c7212 */ /* 0x000fc600078e3cff */
[----:B------:R-:W-:Y:S01]  /*93d0*/  IMAD R7, R13, 0x8, R0 ;  /* 0x000000080d077824 */ /* 0x000fe200078e0200 */
[----:B------:R-:W-:Y:S01]  /*93e0*/  SHF.L.U32 R4, R12, 0x1f, RZ ;  /* 0x0000001f0c047819 */ /* 0x000fe200000006ff */
[----:B0-----:R-:W-:Y:S06]  /*93f0*/  @!P0 BRA `(.L_x_194) ;  /* 0x0000001400bc8947 */ /* 0x001fec0003800000 */
.L_x_240:
[----:B------:R-:W1:Y:S01]  /*9400*/  SYNCS.PHASECHK.TRANS64.TRYWAIT P0, [R7+URZ], R4 ;  /* 0x00000004070075a7 */ /* 0x000e62000800017f */
[----:B0-----:R-:W-:-:S05]  /*9410*/  VIADD R2, R13, 0x1 ;  /* 0x000000010d027836 */ /* 0x001fca0000000000 */
[----:B------:R-:W-:-:S04]  /*9420*/  ISETP.NE.AND P1, PT, R2, 0x25, PT ;  /* 0x000000250200780c */ /* 0x000fc80003f25270 */
[----:B------:R-:W-:Y:S02]  /*9430*/  SEL R3, RZ, 0x1, P1 ;  /* 0x00000001ff037807 */ /* 0x000fe40000800000 */
[----:B------:R-:W-:Y:S02]  /*9440*/  SEL R9, R2, RZ, P1 ;  /* 0x000000ff02097207 */ /* 0x000fe40000800000 */
[----:B------:R-:W-:-:S03]  /*9450*/  LOP3.LUT R12, R12, R3, RZ, 0x3c, !PT ;  /* 0x000000030c0c7212 */ /* 0x000fc600078e3cff */
[----:B------:R-:W-:Y:S01]  /*9460*/  IMAD R6, R9, 0x8, R0 ;  /* 0x0000000809067824 */ /* 0x000fe200078e0200 */
[----:B------:R-:W-:Y:S01]  /*9470*/  SHF.L.U32 R5, R12, 0x1f, RZ ;  /* 0x0000001f0c057819 */ /* 0x000fe200000006ff */
[----:B-1----:R-:W-:Y:S06]  /*9480*/  @!P0 BRA `(.L_x_195) ;  /* 0x0000001400ac8947 */ /* 0x002fec0003800000 */
.L_x_241:
[----:B------:R-:W1:Y:S01]  /*9490*/  SYNCS.PHASECHK.TRANS64.TRYWAIT P0, [R6+URZ], R5 ;  /* 0x00000005060075a7 */ /* 0x000e62000800017f */
[----:B------:R-:W-:-:S05]  /*94a0*/  VIADD R2, R9, 0x1 ;  /* 0x0000000109027836 */ /* 0x000fca0000000000 */
[----:B------:R-:W-:-:S04]  /*94b0*/  ISETP.NE.AND P1, PT, R2, 0x25, PT ;  /* 0x000000250200780c */ /* 0x000fc80003f25270 */
[----:B------:R-:W-:Y:S02]  /*94c0*/  SEL R3, RZ, 0x1, P1 ;  /* 0x00000001ff037807 */ /* 0x000fe40000800000 */
[----:B0-----:R-:W-:Y:S02]  /*94d0*/  SEL R7, R2, RZ, P1 ;  /* 0x000000ff02077207 */ /* 0x001fe40000800000 */
[----:B------:R-:W-:-:S03]  /*94e0*/  LOP3.LUT R12, R12, R3, RZ, 0x3c, !PT ;  /* 0x000000030c0c7212 */ /* 0x000fc600078e3cff */
[----:B------:R-:W-:Y:S01]  /*94f0*/  IMAD R9, R7, 0x8, R0 ;  /* 0x0000000807097824 */ /* 0x000fe200078e0200 */
[----:B------:R-:W-:Y:S01]  /*9500*/  SHF.L.U32 R4, R12, 0x1f, RZ ;  /* 0x0000001f0c047819 */ /* 0x000fe200000006ff */
[----:B-1----:R-:W-:Y:S06]  /*9510*/  @!P0 BRA `(.L_x_196) ;  /* 0x00000014009c8947 */ /* 0x002fec0003800000 */
.L_x_242:
[----:B------:R-:W1:Y:S01]  /*9520*/  SYNCS.PHASECHK.TRANS64.TRYWAIT P0, [R9+URZ], R4 ;  /* 0x00000004090075a7 */ /* 0x000e62000800017f */
[----:B------:R-:W-:-:S05]  /*9530*/  VIADD R2, R7, 0x1 ;  /* 0x0000000107027836 */ /* 0x000fca0000000000 */
[----:B------:R-:W-:-:S04]  /*9540*/  ISETP.NE.AND P1, PT, R2, 0x25, PT ;  /* 0x000000250200780c */ /* 0x000fc80003f25270 */
[----:B------:R-:W-:Y:S02]  /*9550*/  SEL R3, RZ, 0x1, P1 ;  /* 0x00000001ff037807 */ /* 0x000fe40000800000 */
[----:B------:R-:W-:Y:S02]  /*9560*/  SEL R7, R2, RZ, P1 ;  /* 0x000000ff02077207 */ /* 0x000fe40000800000 */
[----:B------:R-:W-:-:S03]  /*9570*/  LOP3.LUT R12, R12, R3, RZ, 0x3c, !PT ;  /* 0x000000030c0c7212 */ /* 0x000fc600078e3cff */
[----:B0-----:R-:W-:Y:S01]  /*9580*/  IMAD R6, R7, 0x8, R0 ;  /* 0x0000000807067824 */ /* 0x001fe200078e0200 */
[----:B------:R-:W-:Y:S01]  /*9590*/  SHF.L.U32 R5, R12, 0x1f, RZ ;  /* 0x0000001f0c057819 */ /* 0x000fe200000006ff */
[----:B-1----:R-:W-:Y:S06]  /*95a0*/  @!P0 BRA `(.L_x_197) ;  /* 0x00000014008c8947 */ /* 0x002fec0003800000 */
.L_x_243:
        /* <DEDUP_REMOVED lines=9> */
.L_x_244:
        /* <DEDUP_REMOVED lines=9> */
.L_x_245:
        /* <DEDUP_REMOVED lines=9> */
.L_x_246:
        /* <DEDUP_REMOVED lines=9> */
.L_x_247:
        /* <DEDUP_REMOVED lines=9> */
.L_x_248:
        /* <DEDUP_REMOVED lines=9> */
.L_x_249:
        /* <DEDUP_REMOVED lines=9> */
.L_x_250:
        /* <DEDUP_REMOVED lines=9> */
.L_x_251:
        /* <DEDUP_REMOVED lines=9> */
.L_x_252:
        /* <DEDUP_REMOVED lines=9> */
.L_x_253:
        /* <DEDUP_REMOVED lines=9> */
.L_x_254:
        /* <DEDUP_REMOVED lines=9> */
.L_x_255:
        /* <DEDUP_REMOVED lines=9> */
.L_x_256:
        /* <DEDUP_REMOVED lines=9> */
.L_x_257:
        /* <DEDUP_REMOVED lines=9> */
.L_x_258:
        /* <DEDUP_REMOVED lines=9> */
.L_x_259:
        /* <DEDUP_REMOVED lines=9> */
.L_x_260:
        /* <DEDUP_REMOVED lines=9> */
.L_x_261:
        /* <DEDUP_REMOVED lines=9> */
.L_x_262:
        /* <DEDUP_REMOVED lines=9> */
.L_x_263:
        /* <DEDUP_REMOVED lines=9> */
.L_x_264:
        /* <DEDUP_REMOVED lines=9> */
.L_x_265:
        /* <DEDUP_REMOVED lines=9> */
.L_x_266:
        /* <DEDUP_REMOVED lines=9> */
.L_x_267:
        /* <DEDUP_REMOVED lines=9> */
.L_x_268:
        /* <DEDUP_REMOVED lines=9> */
.L_x_269:
        /* <DEDUP_REMOVED lines=9> */
.L_x_270:
        /* <DEDUP_REMOVED lines=9> */
.L_x_271:
        /* <DEDUP_REMOVED lines=9> */
.L_x_272:
[----:B------:R-:W1:Y:S01]  /*a600*/  SYNCS.PHASECHK.TRANS64.TRYWAIT P0, [R9+URZ], R4 ;  /* 0x00000004090075a7 */ /* 0x000e62000800017f */
[----:B------:R-:W-:-:S05]  /*a610*/  VIADD R2, R7, 0x1 ;  /* 0x0000000107027836 */ /* 0x000fca0000000000 */
[----:B------:R-:W-:-:S04]  /*a620*/  ISETP.NE.AND P1, PT, R2, 0x25, PT ;  /* 0x000000250200780c */ /* 0x000fc80003f25270 */
[----:B------:R-:W-:Y:S02]  /*a630*/  SEL R3, RZ, 0x1, P1 ;  /* 0x00000001ff037807 */ /* 0x000fe40000800000 */
[----:B------:R-:W-:Y:S02]  /*a640*/  SEL R7, R2, RZ, P1 ;  /* 0x000000ff02077207 */ /* 0x000fe40000800000 */
[----:B------:R-:W-:-:S03]  /*a650*/  LOP3.LUT R12, R12, R3, RZ, 0x3c, !PT ;  /* 0x000000030c0c7212 */ /* 0x000fc600078e3cff */
[----:B------:R-:W-:Y:S01]  /*a660*/  IMAD R8, R7, 0x8, R0 ;  /* 0x0000000807087824 */ /* 0x000fe200078e0200 */
[----:B0-----:R-:W-:Y:S01]  /*a670*/  SHF.L.U32 R5, R12, 0x1f, RZ ;  /* 0x0000001f0c057819 */ /* 0x001fe200000006ff */
[----:B-1----:R-:W-:Y:S06]  /*a680*/  @!P0 BRA `(.L_x_227) ;  /* 0x0000000c00ac8947 */ /* 0x002fec0003800000 */
.L_x_273:
[----:B------:R-:W1:Y:S01]  /*a690*/  SYNCS.PHASECHK.TRANS64.TRYWAIT P0, [R8+URZ], R5 ;  /* 0x00000005080075a7 */ /* 0x000e62000800017f */
[----:B------:R-:W-:-:S05]  /*a6a0*/  VIADD R2, R7, 0x1 ;  /* 0x0000000107027836 */ /* 0x000fca0000000000 */
[----:B------:R-:W-:-:S04]  /*a6b0*/  ISETP.NE.AND P1, PT, R2, 0x25, PT ;  /* 0x000000250200780c */ /* 0x000fc80003f25270 */
[----:B------:R-:W-:Y:S02]  /*a6c0*/  SEL R3, RZ, 0x1, P1 ;  /* 0x00000001ff037807 */ /* 0x000fe40000800000 */
[----:B------:R-:W-:Y:S02]  /*a6d0*/  SEL R7, R2, RZ, P1 ;  /* 0x000000ff02077207 */ /* 0x000fe40000800000 */
[----:B0-----:R-:W-:-:S03]  /*a6e0*/  LOP3.LUT R9, R12, R3, RZ, 0x3c, !PT ;  /* 0x000000030c097212 */ /* 0x001fc600078e3cff */
[----:B------:R-:W-:Y:S01]  /*a6f0*/  IMAD R11, R7, 0x8, R0 ;  /* 0x00000008070b7824 */ /* 0x000fe200078e0200 */
[----:B------:R-:W-:Y:S01]  /*a700*/  SHF.L.U32 R6, R9, 0x1f, RZ ;  /* 0x0000001f09067819 */ /* 0x000fe200000006ff */
[----:B-1----:R-:W-:Y:S06]  /*a710*/  @!P0 BRA `(.L_x_228) ;  /* 0x0000000c009c8947 */ /* 0x002fec0003800000 */
.L_x_274:
[----:B------:R-:W1:Y:S01]  /*a720*/  SYNCS.PHASECHK.TRANS64.TRYWAIT P0, [R11+URZ], R6 ;  /* 0x000000060b0075a7 */ /* 0x000e62000800017f */
[----:B------:R-:W-:-:S05]  /*a730*/  VIADD R2, R7, 0x1 ;  /* 0x0000000107027836 */ /* 0x000fca0000000000 */
[----:B------:R-:W-:-:S04]  /*a740*/  ISETP.NE.AND P1, PT, R2, 0x25, PT ;  /* 0x000000250200780c */ /* 0x000fc80003f25270 */
[----:B------:R-:W-:Y:S02]  /*a750*/  SEL R4, RZ, 0x1, P1 ;  /* 0x00000001ff047807 */ /* 0x000fe40000800000 */
[----:B------:R-:W-:Y:S02]  /*a760*/  SEL R3, R2, RZ, P1 ;  /* 0x000000ff02037207 */ /* 0x000fe40000800000 */
[----:B------:R-:W-:Y:S01]  /*a770*/  LOP3.LUT R4, R9, R4, RZ, 0x3c, !PT ;  /* 0x0000000409047212 */ /* 0x000fe200078e3cff */
[----:B-1----:R-:W-:Y:S06]  /*a780*/  @!P0 BRA `(.L_x_229) ;  /* 0x0000000c00948947 */ /* 0x002fec0003800000 */
.L_x_275:
[----:B------:R-:W-:Y:S01]  /*a790*/  IMAD R3, R3, 0x8, R0 ;  /* 0x0000000803037824 */ /* 0x000fe200078e0200 */
[----:B------:R-:W-:-:S07]  /*a7a0*/  SHF.L.U32 R0, R4, 0x1f, RZ ;  /* 0x0000001f04007819 */ /* 0x000fce00000006ff */
.L_x_230:
[----:B--2---:R2:W3:Y:S02]  /*a7b0*/  SYNCS.PHASECHK.TRANS64.TRYWAIT P0, [R3+URZ], R0 ;  /* 0x00000000030075a7 */ /* 0x0044e4000800017f */
[----:B---3--:R-:W-:Y:S05]  /*a7c0*/  @!P0 NANOSLEEP.SYNCS 0x989680 ;  /* 0x009896800000895d */ /* 0x008fea0003900000 */
[----:B------:R-:W3:Y:S02]  /*a7d0*/  @!P0 SYNCS.PHASECHK.TRANS64 P0, [R3+URZ], R0 ;  /* 0x00000000030085a7 */ /* 0x000ee4000800007f */
[----:B---3--:R-:W-:Y:S05]  /*a7e0*/  @!P0 BRA `(.L_x_230) ;  /* 0xfffffffc00f08947 */ /* 0x008fea000383ffff */
.L_x_192:
[----:B------:R-:W-:Y:S05]  /*a7f0*/  BSYNC B0 ;  /* 0x0000000000007941 */ /* 0x000fea0003800000 */
.L_x_191:
[----:B------:R-:W-:Y:S05]  /*a800*/  EXIT ;  /* 0x000000000000794d */ /* 0x000fea0003800000 */
.L_x_20:
[----:B0-----:R-:W-:-:S04]  /*a810*/  IMAD.U32 R19, RZ, RZ, UR11 ;  /* 0x0000000bff137e24 */ /* 0x001fc8000f8e00ff */
[----:B------:R0:W1:Y:S03]  /*a820*/  SYNCS.PHASECHK.TRANS64.TRYWAIT P0, [R19+URZ+-0x8], R18 ;  /* 0xfffff812130075a7 */ /* 0x000066000800017f */
[----:B-1----:R-:W-:Y:S05]  /*a830*/  @!P0 NANOSLEEP.SYNCS 0x989680 ;  /* 0x009896800000895d */ /* 0x002fea0003900000 */
[----:B------:R-:W1:Y:S02]  /*a840*/  @!P0 SYNCS.PHASECHK.TRANS64 P0, [R19+URZ+-0x8], R18 ;  /* 0xfffff812130085a7 */ /* 0x000e64000800007f */
[----:B-1----:R-:W-:Y:S05]  /*a850*/  @!P0 BRA `(.L_x_20) ;  /* 0xfffffffc00ec8947 */ /* 0x002fea000383ffff */
[----:B------:R-:W-:Y:S05]  /*a860*/  BRA `(.L_x_231) ;  /* 0xffffff7000a47947 */ /* 0x000fea000383ffff */
.L_x_25:
[----:B-1----:R-:W-:-:S04]  /*a870*/  IMAD.U32 R19, RZ, RZ, UR6 ;  /* 0x00000006ff137e24 */ /* 0x002fc8000f8e00ff */
[----:B------:R1:W4:Y:S03]  /*a880*/  SYNCS.PHASECHK.TRANS64.TRYWAIT P0, [R19+URZ], R18 ;  /* 0x00000012130075a7 */ /* 0x000326000800017f */
[----:B----4-:R-:W-:Y:S05]  /*a890*/  @!P0 NANOSLEEP.SYNCS 0x989680 ;  /* 0x009896800000895d */ /* 0x010fea0003900000 */
[----:B------:R-:W4:Y:S02]  /*a8a0*/  @!P0 SYNCS.PHASECHK.TRANS64 P0, [R19+URZ], R18 ;  /* 0x00000012130085a7 */ /* 0x000f24000800007f */
[----:B----4-:R-:W-:Y:S05]  /*a8b0*/  @!P0 BRA `(.L_x_25) ;  /* 0xfffffffc00ec8947 */ /* 0x010fea000383ffff */
[----:B------:R-:W-:Y:S05]  /*a8c0*/  BRA `(.L_x_24) ;  /* 0xffffff7400d07947 */ /* 0x000fea000383ffff */
.L_x_31:
[----:B-1----:R-:W-:-:S04]  /*a8d0*/  IMAD.U32 R21, RZ, RZ, UR16 ;  /* 0x00000010ff157e24 */ /* 0x002fc8000f8e00ff */
[----:B------:R1:W4:Y:S03]  /*a8e0*/  SYNCS.PHASECHK.TRANS64.TRYWAIT P0, [R21+URZ], R20 ;  /* 0x00000014150075a7 */ /* 0x000326000800017f */
[----:B----4-:R-:W-:Y:S05]  /*a8f0*/  @!P0 NANOSLEEP.SYNCS 0x989680 ;  /* 0x009896800000895d */ /* 0x010fea0003900000 */
[----:B------:R-:W4:Y:S02]  /*a900*/  @!P0 SYNCS.PHASECHK.TRANS64 P0, [R21+URZ], R20 ;  /* 0x00000014150085a7 */ /* 0x000f24000800007f */
[----:B----4-:R-:W-:Y:S05]  /*a910*/  @!P0 BRA `(.L_x_31) ;  /* 0xfffffffc00ec8947 */ /* 0x010fea000383ffff */
[----:B------:R-:W-:Y:S05]  /*a920*/  BRA `(.L_x_30) ;  /* 0xffffff7c00f47947 */ /* 0x000fea000383ffff */
.L_x_41:
[----:B0-----:R-:W-:-:S04]  /*a930*/  IMAD.U32 R19, RZ, RZ, UR11 ;  /* 0x0000000bff137e24 */ /* 0x001fc8000f8e00ff */
[----:B------:R0:W1:Y:S03]  /*a940*/  SYNCS.PHASECHK.TRANS64.TRYWAIT P0, [R19+URZ+0x8], R18 ;  /* 0x00000812130075a7 */ /* 0x000066000800017f */
[----:B-1----:R-:W-:Y:S05]  /*a950*/  @!P0 NANOSLEEP.SYNCS 0x989680 ;  /* 0x009896800000895d */ /* 0x002fea0003900000 */
[----:B------:R-:W1:Y:S02]  /*a960*/  @!P0 SYNCS.PHASECHK.TRANS64 P0, [R19+URZ+0x8], R18 ;  /* 0x00000812130085a7 */ /* 0x000e64000800007f */
[----:B-1----:R-:W-:Y:S05]  /*a970*/  @!P0 BRA `(.L_x_41) ;  /* 0xfffffffc00ec8947 */ /* 0x002fea000383ffff */
[----:B------:R-:W-:Y:S05]  /*a980*/  BRA `(.L_x_232) ;  /* 0xffffff8c00607947 */ /* 0x000fea000383ffff */
.L_x_178:
[----:B------:R-:W-:Y:S01]  /*a990*/  BSSY B1, `(.L_x_233) ;  /* 0x0000006000017945 */ /* 0x000fe20003800000 */
[----:B------:R-:W-:-:S07]  /*a9a0*/  IMAD.MOV.U32 R10, RZ, RZ, -0x1 ;  /* 0xffffffffff0a7424 */ /* 0x000fce00078e00ff */
[----:B------:R-:W-:Y:S05]  /*a9b0*/  WARPSYNC.COLLECTIVE R10, `(.L_x_234) ;  /* 0x000000000a0c7348 */ /* 0x000fea0003c00000 */
[----:B------:R-:W-:Y:S02]  /*a9c0*/  ELECT P1, UR62, PT ;  /* 0x00000000003e782f */ /* 0x000fe40003820000 */
[----:B------:R-:W-:Y:S01]  /*a9d0*/  MOV R10, UR62 ;  /* 0x0000003e000a7c02 */ /* 0x000fe20008000f00 */
[----:B------:R-:W-:Y:S10]  /*a9e0*/  ENDCOLLECTIVE ;  /* 0x000000000000791b */ /* 0x000ff40003800000 */
.L_x_234:
[----:B------:R-:W-:Y:S05]  /*a9f0*/  BSYNC B1 ;  /* 0x0000000000017941 */ /* 0x000fea0003800000 */
.L_x_233:
[----:B------:R-:W-:Y:S05]  /*aa00*/  BRA `(.L_x_235) ;  /* 0xffffffdc00547947 */ /* 0x000fea000383ffff */
.L_x_181:
[----:B-1----:R1:W2:Y:S02]  /*aa10*/  SYNCS.PHASECHK.TRANS64.TRYWAIT P1, [R21+URZ+0x128], R10 ;  /* 0x0001280a150075a7 */ /* 0x0022a4000802017f */
[----:B--2---:R-:W-:Y:S05]  /*aa20*/  @!P1 NANOSLEEP.SYNCS 0x989680 ;  /* 0x009896800000995d */ /* 0x004fea0003900000 */
[----:B------:R-:W2:Y:S02]  /*aa30*/  @!P1 SYNCS.PHASECHK.TRANS64 P1, [R21+URZ+0x128], R10 ;  /* 0x0001280a150095a7 */ /* 0x000ea4000802007f */
[----:B--2---:R-:W-:Y:S05]  /*aa40*/  @!P1 BRA `(.L_x_181) ;  /* 0xfffffffc00f09947 */ /* 0x004fea000383ffff */
[----:B------:R-:W-:Y:S05]  /*aa50*/  BRA `(.L_x_236) ;  /* 0xffffffdc00887947 */ /* 0x000fea000383ffff */
.L_x_190:
[----:B------:R-:W-:Y:S01]  /*aa60*/  BSSY B0, `(.L_x_237) ;  /* 0x0000006000007945 */ /* 0x000fe20003800000 */
[----:B------:R-:W-:-:S07]  /*aa70*/  IMAD.MOV.U32 R10, RZ, RZ, -0x1 ;  /* 0xffffffffff0a7424 */ /* 0x000fce00078e00ff */
[----:B------:R-:W-:Y:S05]  /*aa80*/  WARPSYNC.COLLECTIVE R10, `(.L_x_238) ;  /* 0x000000000a0c7348 */ /* 0x000fea0003c00000 */
[----:B------:R-:W-:Y:S02]  /*aa90*/  ELECT P1, UR62, PT ;  /* 0x00000000003e782f */ /* 0x000fe40003820000 */
[----:B------:R-:W-:Y:S01]  /*aaa0*/  MOV R10, UR62 ;  /* 0x0000003e000a7c02 */ /* 0x000fe20008000f00 */
[----:B------:R-:W-:Y:S10]  /*aab0*/  ENDCOLLECTIVE ;  /* 0x000000000000791b */ /* 0x000ff40003800000 */
.L_x_238:
[----:B------:R-:W-:Y:S05]  /*aac0*/  BSYNC B0 ;  /* 0x0000000000007941 */ /* 0x000fea0003800000 */
.L_x_237:
[----:B------:R-:W-:Y:S01]  /*aad0*/  PLOP3.LUT P0, PT, P1, PT, PT, 0x80, 0x0 ;  /* 0x000000000000781c */ /* 0x000fe20000f0f070 */
[----:B------:R-:W-:-:S12]  /*aae0*/  BRA `(.L_x_239) ;  /* 0xffffffe400f07947 */ /* 0x000fd8000383ffff */
.L_x_194:
[----:B0-----:R0:W1:Y:S02]  /*aaf0*/  SYNCS.PHASECHK.TRANS64.TRYWAIT P0, [R5+URZ], R2 ;  /* 0x00000002050075a7 */ /* 0x001064000800017f */
[----:B-1----:R-:W-:Y:S05]  /*ab00*/  @!P0 NANOSLEEP.SYNCS 0x989680 ;  /* 0x009896800000895d */ /* 0x002fea0003900000 */
[----:B------:R-:W1:Y:S02]  /*ab10*/  @!P0 SYNCS.PHASECHK.TRANS64 P0, [R5+URZ], R2 ;  /* 0x00000002050085a7 */ /* 0x000e64000800007f */
[----:B-1----:R-:W-:Y:S05]  /*ab20*/  @!P0 BRA `(.L_x_194) ;  /* 0xfffffffc00f08947 */ /* 0x002fea000383ffff */
[----:B------:R-:W-:Y:S05]  /*ab30*/  BRA `(.L_x_240) ;  /* 0xffffffe800307947 */ /* 0x000fea000383ffff */
.L_x_195:
[----:B0-----:R0:W1:Y:S02]  /*ab40*/  SYNCS.PHASECHK.TRANS64.TRYWAIT P0, [R7+URZ], R4 ;  /* 0x00000004070075a7 */ /* 0x001064000800017f */
[----:B-1----:R-:W-:Y:S05]  /*ab50*/  @!P0 NANOSLEEP.SYNCS 0x989680 ;  /* 0x009896800000895d */ /* 0x002fea0003900000 */
[----:B------:R-:W1:Y:S02]  /*ab60*/  @!P0 SYNCS.PHASECHK.TRANS64 P0, [R7+URZ], R4 ;  /* 0x00000004070085a7 */ /* 0x000e64000800007f */
[----:B-1----:R-:W-:Y:S05]  /*ab70*/  @!P0 BRA `(.L_x_195) ;  /* 0xfffffffc00f08947 */ /* 0x002fea000383ffff */
[----:B------:R-:W-:Y:S05]  /*ab80*/  BRA `(.L_x_241) ;  /* 0xffffffe800407947 */ /* 0x000fea000383ffff */
.L_x_196:
[----:B0-----:R0:W1:Y:S02]  /*ab90*/  SYNCS.PHASECHK.TRANS64.TRYWAIT P0, [R6+URZ], R5 ;  /* 0x00000005060075a7 */ /* 0x001064000800017f */
[----:B-1----:R-:W-:Y:S05]  /*aba0*/  @!P0 NANOSLEEP.SYNCS 0x989680 ;  /* 0x009896800000895d */ /* 0x002fea0003900000 */
[----:B------:R-:W1:Y:S02]  /*abb0*/  @!P0 SYNCS.PHASECHK.TRANS64 P0, [R6+URZ], R5 ;  /* 0x00000005060085a7 */ /* 0x000e64000800007f */
[----:B-1----:R-:W-:Y:S05]  /*abc0*/  @!P0 BRA `(.L_x_196) ;  /* 0xfffffffc00f08947 */ /* 0x002fea000383ffff */
[----:B------:R-:W-:Y:S05]  /*abd0*/  BRA `(.L_x_242) ;  /* 0xffffffe800507947 */ /* 0x000fea000383ffff */
.L_x_197:
[----:B0-----:R0:W1:Y:S02]  /*abe0*/  SYNCS.PHASECHK.TRANS64.TRYWAIT P0, [R9+URZ], R4 ;  /* 0x00000004090075a7 */ /* 0x001064000800017f */
[----:B-1----:R-:W-:Y:S05]  /*abf0*/  @!P0 NANOSLEEP.SYNCS 0x989680 ;  /* 0x009896800000895d */ /* 0x002fea0003900000 */
[----:B------:R-:W1:Y:S02]  /*ac00*/  @!P0 SYNCS.PHASECHK.TRANS64 P0, [R9+URZ], R4 ;  /* 0x00000004090085a7 */ /* 0x000e64000800007f */
[----:B-1----:R-:W-:Y:S05]  /*ac10*/  @!P0 BRA `(.L_x_197) ;  /* 0xfffffffc00f08947 */ /* 0x002fea000383ffff */
[----:B------:R-:W-:Y:S05]  /*ac20*/  BRA `(.L_x_243) ;  /* 0xffffffe800607947 */ /* 0x000fea000383ffff */
.L_x_198:
[----:B0-----:R0:W1:Y:S02]  /*ac30*/  SYNCS.PHASECHK.TRANS64.TRYWAIT P0, [R6+URZ], R5 ;  /* 0x00000005060075a7 */ /* 0x001064000800017f */
[----:B-1----:R-:W-:Y:S05]  /*ac40*/  @!P0 NANOSLEEP.SYNCS 0x989680 ;  /* 0x009896800000895d */ /* 0x002fea0003900000 */
[----:B------:R-:W1:Y:S02]  /*ac50*/  @!P0 SYNCS.PHASECHK.TRANS64 P0, [R6+URZ], R5 ;  /* 0x00000005060085a7 */ /* 0x000e64000800007f */
[----:B-1----:R-:W-:Y:S05]  /*ac60*/  @!P0 BRA `(.L_x_198) ;  /* 0xfffffffc00f08947 */ /* 0x002fea000383ffff */
[----:B------:R-:W-:Y:S05]  /*ac70*/  BRA `(.L_x_244) ;  /* 0xffffffe800707947 */ /* 0x000fea000383ffff */
.L_x_199:
[----:B0-----:R0:W1:Y:S02]  /*ac80*/  SYNCS.PHASECHK.TRANS64.TRYWAIT P0, [R9+URZ], R4 ;  /* 0x00000004090075a7 */ /* 0x001064000800017f */
[----:B-1----:R-:W-:Y:S05]  /*ac90*/  @!P0 NANOSLEEP.SYNCS 0x989680 ;  /* 0x009896800000895d */ /* 0x002fea0003900000 */
[----:B------:R-:W1:Y:S02]  /*aca0*/  @!P0 SYNCS.PHASECHK.TRANS64 P0, [R9+URZ], R4 ;  /* 0x00000004090085a7 */ /* 0x000e64000800007f */
[----:B-1----:R-:W-:Y:S05]  /*acb0*/  @!P0 BRA `(.L_x_199) ;  /* 0xfffffffc00f08947 */ /* 0x002fea000383ffff */
[----:B------:R-:W-:Y:S05]  /*acc0*/  BRA `(.L_x_245) ;  /* 0xffffffe800807947 */ /* 0x000fea000383ffff */
.L_x_200:
[----:B0-----:R0:W1:Y:S02]  /*acd0*/  SYNCS.PHASECHK.TRANS64.TRYWAIT P0, [R6+URZ], R5 ;  /* 0x00000005060075a7 */ /* 0x001064000800017f */
[----:B-1----:R-:W-:Y:S05]  /*ace0*/  @!P0 NANOSLEEP.SYNCS 0x989680 ;  /* 0x009896800000895d */ /* 0x002fea0003900000 */
[----:B------:R-:W1:Y:S02]  /*acf0*/  @!P0 SYNCS.PHASECHK.TRANS64 P0, [R6+URZ], R5 ;  /* 0x00000005060085a7 */ /* 0x000e64000800007f */
[----:B-1----:R-:W-:Y:S05]  /*ad00*/  @!P0 BRA `(.L_x_200) ;  /* 0xfffffffc00f08947 */ /* 0x002fea000383ffff */
[----:B------:R-:W-:Y:S05]  /*ad10*/  BRA `(.L_x_246) ;  /* 0xffffffe800907947 */ /* 0x000fea000383ffff */
.L_x_201:
[----:B0-----:R0:W1:Y:S02]  /*ad20*/  SYNCS.PHASECHK.TRANS64.TRYWAIT P0, [R9+URZ], R4 ;  /* 0x00000004090075a7 */ /* 0x001064000800017f */
[----:B-1----:R-:W-:Y:S05]  /*ad30*/  @!P0 NANOSLEEP.SYNCS 0x989680 ;  /* 0x009896800000895d */ /* 0x002fea0003900000 */
[----:B------:R-:W1:Y:S02]  /*ad40*/  @!P0 SYNCS.PHASECHK.TRANS64 P0, [R9+URZ], R4 ;  /* 0x00000004090085a7 */ /* 0x000e64000800007f */
[----:B-1----:R-:W-:Y:S05]  /*ad50*/  @!P0 BRA `(.L_x_201) ;  /* 0xfffffffc00f08947 */ /* 0x002fea000383ffff */
[----:B------:R-:W-:Y:S05]  /*ad60*/  BRA `(.L_x_247) ;  /* 0xffffffe800a07947 */ /* 0x000fea000383ffff */
.L_x_202:
[----:B0-----:R0:W1:Y:S02]  /*ad70*/  SYNCS.PHASECHK.TRANS64.TRYWAIT P0, [R6+URZ], R5 ;  /* 0x00000005060075a7 */ /* 0x001064000800017f */
[----:B-1----:R-:W-:Y:S05]  /*ad80*/  @!P0 NANOSLEEP.SYNCS 0x989680 ;  /* 0x009896800000895d */ /* 0x002fea0003900000 */
[----:B------:R-:W1:Y:S02]  /*ad90*/  @!P0 SYNCS.PHASECHK.TRANS64 P0, [R6+URZ], R5 ;  /* 0x00000005060085a7 */ /* 0x000e64000800007f */
[----:B-1----:R-:W-:Y:S05]  /*ada0*/  @!P0 BRA `(.L_x_202) ;  /* 0xfffffffc00f08947 */ /* 0x002fea000383ffff */
[----:B------:R-:W-:Y:S05]  /*adb0*/  BRA `(.L_x_248) ;  /* 0xffffffe800b07947 */ /* 0x000fea000383ffff */
.L_x_203:
[----:B0-----:R0:W1:Y:S02]  /*adc0*/  SYNCS.PHASECHK.TRANS64.TRYWAIT P0, [R9+URZ], R4 ;  /* 0x00000004090075a7 */ /* 0x001064000800017f */
[----:B-1----:R-:W-:Y:S05]  /*add0*/  @!P0 NANOSLEEP.SYNCS 0x989680 ;  /* 0x009896800000895d */ /* 0x002fea0003900000 */
[----:B------:R-:W1:Y:S02]  /*ade0*/  @!P0 SYNCS.PHASECHK.TRANS64 P0, [R9+URZ], R4 ;  /* 0x00000004090085a7 */ /* 0x000e64000800007f */
[----:B-1----:R-:W-:Y:S05]  /*adf0*/  @!P0 BRA `(.L_x_203) ;  /* 0xfffffffc00f08947 */ /* 0x002fea000383ffff */
[----:B------:R-:W-:Y:S05]  /*ae00*/  BRA `(.L_x_249) ;  /* 0xffffffe800c07947 */ /* 0x000fea000383ffff */
.L_x_204:
[----:B0-----:R0:W1:Y:S02]  /*ae10*/  SYNCS.PHASECHK.TRANS64.TRYWAIT P0, [R6+URZ], R5 ;  /* 0x00000005060075a7 */ /* 0x001064000800017f */
[----:B-1----:R-:W-:Y:S05]  /*ae20*/  @!P0 NANOSLEEP.SYNCS 0x989680 ;  /* 0x009896800000895d */ /* 0x002fea0003900000 */
[----:B------:R-:W1:Y:S02]  /*ae30*/  @!P0 SYNCS.PHASECHK.TRANS64 P0, [R6+URZ], R5 ;  /* 0x00000005060085a7 */ /* 0x000e64000800007f */
[----:B-1----:R-:W-:Y:S05]  /*ae40*/  @!P0 BRA `(.L_x_204) ;  /* 0xfffffffc00f08947 */ /* 0x002fea000383ffff */
[----:B------:R-:W-:Y:S05]  /*ae50*/  BRA `(.L_x_250) ;  /* 0xffffffe800d07947 */ /* 0x000fea000383ffff */
.L_x_205:
[----:B0-----:R0:W1:Y:S02]  /*ae60*/  SYNCS.PHASECHK.TRANS64.TRYWAIT P0, [R9+URZ], R4 ;  /* 0x00000004090075a7 */ /* 0x001064000800017f */
[----:B-1----:R-:W-:Y:S05]  /*ae70*/  @!P0 NANOSLEEP.SYNCS 0x989680 ;  /* 0x009896800000895d */ /* 0x002fea0003900000 */
[----:B------:R-:W1:Y:S02]  /*ae80*/  @!P0 SYNCS.PHASECHK.TRANS64 P0, [R9+URZ], R4 ;  /* 0x00000004090085a7 */ /* 0x000e64000800007f */
[----:B-1----:R-:W-:Y:S05]  /*ae90*/  @!P0 BRA `(.L_x_205) ;  /* 0xfffffffc00f08947 */ /* 0x002fea000383ffff */
[----:B------:R-:W-:Y:S05]  /*aea0*/  BRA `(.L_x_251) ;  /* 0xffffffe800e07947 */ /* 0x000fea000383ffff */
.L_x_206:
[----:B0-----:R0:W1:Y:S02]  /*aeb0*/  SYNCS.PHASECHK.TRANS64.TRYWAIT P0, [R6+URZ], R5 ;  /* 0x00000005060075a7 */ /* 0x001064000800017f */
[----:B-1----:R-:W-:Y:S05]  /*aec0*/  @!P0 NANOSLEEP.SYNCS 0x989680 ;  /* 0x009896800000895d */ /* 0x002fea0003900000 */
[----:B------:R-:W1:Y:S02]  /*aed0*/  @!P0 SYNCS.PHASECHK.TRANS64 P0, [R6+URZ], R5 ;  /* 0x00000005060085a7 */ /* 0x000e64000800007f */
[----:B-1----:R-:W-:Y:S05]  /*aee0*/  @!P0 BRA `(.L_x_206) ;  /* 0xfffffffc00f08947 */ /* 0x002fea000383ffff */
[----:B------:R-:W-:Y:S05]  /*aef0*/  BRA `(.L_x_252) ;  /* 0xffffffe800f07947 */ /* 0x000fea000383ffff */
.L_x_207:
[----:B0-----:R0:W1:Y:S02]  /*af00*/  SYNCS.PHASECHK.TRANS64.TRYWAIT P0, [R9+URZ], R4 ;  /* 0x00000004090075a7 */ /* 0x001064000800017f */
[----:B-1----:R-:W-:Y:S05]  /*af10*/  @!P0 NANOSLEEP.SYNCS 0x989680 ;  /* 0x009896800000895d */ /* 0x002fea0003900000 */
[----:B------:R-:W1:Y:S02]  /*af20*/  @!P0 SYNCS.PHASECHK.TRANS64 P0, [R9+URZ], R4 ;  /* 0x00000004090085a7 */ /* 0x000e64000800007f */
[----:B-1----:R-:W-:Y:S05]  /*af30*/  @!P0 BRA `(.L_x_207) ;  /* 0xfffffffc00f08947 */ /* 0x002fea000383ffff */
[----:B------:R-:W-:Y:S05]  /*af40*/  BRA `(.L_x_253) ;  /* 0xffffffec00007947 */ /* 0x000fea000383ffff */
.L_x_208:
[----:B0-----:R0:W1:Y:S02]  /*af50*/  SYNCS.PHASECHK.TRANS64.TRYWAIT P0, [R6+URZ], R5 ;  /* 0x00000005060075a7 */ /* 0x001064000800017f */
[----:B-1----:R-:W-:Y:S05]  /*af60*/  @!P0 NANOSLEEP.SYNCS 0x989680 ;  /* 0x009896800000895d */ /* 0x002fea0003900000 */
[----:B------:R-:W1:Y:S02]  /*af70*/  @!P0 SYNCS.PHASECHK.TRANS64 P0, [R6+URZ], R5 ;  /* 0x00000005060085a7 */ /* 0x000e64000800007f */
[----:B-1----:R-:W-:Y:S05]  /*af80*/  @!P0 BRA `(.L_x_208) ;  /* 0xfffffffc00f08947 */ /* 0x002fea000383ffff */
[----:B------:R-:W-:Y:S05]  /*af90*/  BRA `(.L_x_254) ;  /* 0xffffffec00107947 */ /* 0x000fea000383ffff */
.L_x_209:
[----:B0-----:R0:W1:Y:S02]  /*afa0*/  SYNCS.PHASECHK.TRANS64.TRYWAIT P0, [R9+URZ], R4 ;  /* 0x00000004090075a7 */ /* 0x001064000800017f */
[----:B-1----:R-:W-:Y:S05]  /*afb0*/  @!P0 NANOSLEEP.SYNCS 0x989680 ;  /* 0x009896800000895d */ /* 0x002fea0003900000 */
[----:B------:R-:W1:Y:S02]  /*afc0*/  @!P0 SYNCS.PHASECHK.TRANS64 P0, [R9+URZ], R4 ;  /* 0x00000004090085a7 */ /* 0x000e64000800007f */
[----:B-1----:R-:W-:Y:S05]  /*afd0*/  @!P0 BRA `(.L_x_209) ;  /* 0xfffffffc00f08947 */ /* 0x002fea000383ffff */
[----:B------:R-:W-:Y:S05]  /*afe0*/  BRA `(.L_x_255) ;  /* 0xffffffec00207947 */ /* 0x000fea000383ffff */
.L_x_210:
[----:B0-----:R0:W1:Y:S02]  /*aff0*/  SYNCS.PHASECHK.TRANS64.TRYWAIT P0, [R6+URZ], R5 ;  /* 0x00000005060075a7 */ /* 0x001064000800017f */
[----:B-1----:R-:W-:Y:S05]  /*b000*/  @!P0 NANOSLEEP.SYNCS 0x989680 ;  /* 0x009896800000895d */ /* 0x002fea0003900000 */
[----:B------:R-:W1:Y:S02]  /*b010*/  @!P0 SYNCS.PHASECHK.TRANS64 P0, [R6+URZ], R5 ;  /* 0x00000005060085a7 */ /* 0x000e64000800007f */
[----:B-1----:R-:W-:Y:S05]  /*b020*/  @!P0 BRA `(.L_x_210) ;  /* 0xfffffffc00f08947 */ /* 0x002fea000383ffff */
[----:B------:R-:W-:Y:S05]  /*b030*/  BRA `(.L_x_256) ;  /* 0xffffffec00307947 */ /* 0x000fea000383ffff */
.L_x_211:
[----:B0-----:R0:W1:Y:S02]  /*b040*/  SYNCS.PHASECHK.TRANS64.TRYWAIT P0, [R9+URZ], R4 ;  /* 0x00000004090075a7 */ /* 0x001064000800017f */
[----:B-1----:R-:W-:Y:S05]  /*b050*/  @!P0 NANOSLEEP.SYNCS 0x989680 ;  /* 0x009896800000895d */ /* 0x002fea0003900000 */
[----:B------:R-:W1:Y:S02]  /*b060*/  @!P0 SYNCS.PHASECHK.TRANS64 P0, [R9+URZ], R4 ;  /* 0x00000004090085a7 */ /* 0x000e64000800007f */
[----:B-1----:R-:W-:Y:S05]  /*b070*/  @!P0 BRA `(.L_x_211) ;  /* 0xfffffffc00f08947 */ /* 0x002fea000383ffff */
[----:B------:R-:W-:Y:S05]  /*b080*/  BRA `(.L_x_257) ;  /* 0xffffffec00407947 */ /* 0x000fea000383ffff */
.L_x_212:
[----:B0-----:R0:W1:Y:S02]  /*b090*/  SYNCS.PHASECHK.TRANS64.TRYWAIT P0, [R6+URZ], R5 ;  /* 0x00000005060075a7 */ /* 0x001064000800017f */
[----:B-1----:R-:W-:Y:S05]  /*b0a0*/  @!P0 NANOSLEEP.SYNCS 0x989680 ;  /* 0x009896800000895d */ /* 0x002fea0003900000 */
[----:B------:R-:W1:Y:S02]  /*b0b0*/  @!P0 SYNCS.PHASECHK.TRANS64 P0, [R6+URZ], R5 ;  /* 0x00000005060085a7 */ /* 0x000e64000800007f */
[----:B-1----:R-:W-:Y:S05]  /*b0c0*/  @!P0 BRA `(.L_x_212) ;  /* 0xfffffffc00f08947 */ /* 0x002fea000383ffff */
[----:B------:R-:W-:Y:S05]  /*b0d0*/  BRA `(.L_x_258) ;  /* 0xffffffec00507947 */ /* 0x000fea000383ffff */
.L_x_213:
[----:B0-----:R0:W1:Y:S02]  /*b0e0*/  SYNCS.PHASECHK.TRANS64.TRYWAIT P0, [R9+URZ], R4 ;  /* 0x00000004090075a7 */ /* 0x001064000800017f */
[----:B-1----:R-:W-:Y:S05]  /*b0f0*/  @!P0 NANOSLEEP.SYNCS 0x989680 ;  /* 0x009896800000895d */ /* 0x002fea0003900000 */
[----:B------:R-:W1:Y:S02]  /*b100*/  @!P0 SYNCS.PHASECHK.TRANS64 P0, [R9+URZ], R4 ;  /* 0x00000004090085a7 */ /* 0x000e64000800007f */
[----:B-1----:R-:W-:Y:S05]  /*b110*/  @!P0 BRA `(.L_x_213) ;  /* 0xfffffffc00f08947 */ /* 0x002fea000383ffff */
[----:B------:R-:W-:Y:S05]  /*b120*/  BRA `(.L_x_259) ;  /* 0xffffffec00607947 */ /* 0x000fea000383ffff */
.L_x_214:
[----:B0-----:R0:W1:Y:S02]  /*b130*/  SYNCS.PHASECHK.TRANS64.TRYWAIT P0, [R6+URZ], R5 ;  /* 0x00000005060075a7 */ /* 0x001064000800017f */
[----:B-1----:R-:W-:Y:S05]  /*b140*/  @!P0 NANOSLEEP.SYNCS 0x989680 ;  /* 0x009896800000895d */ /* 0x002fea0003900000 */
[----:B------:R-:W1:Y:S02]  /*b150*/  @!P0 SYNCS.PHASECHK.TRANS64 P0, [R6+URZ], R5 ;  /* 0x00000005060085a7 */ /* 0x000e64000800007f */
[----:B-1----:R-:W-:Y:S05]  /*b160*/  @!P0 BRA `(.L_x_214) ;  /* 0xfffffffc00f08947 */ /* 0x002fea000383ffff */
[----:B------:R-:W-:Y:S05]  /*b170*/  BRA `(.L_x_260) ;  /* 0xffffffec00707947 */ /* 0x000fea000383ffff */
.L_x_215:
[----:B0-----:R0:W1:Y:S02]  /*b180*/  SYNCS.PHASECHK.TRANS64.TRYWAIT P0, [R9+URZ], R4 ;  /* 0x00000004090075a7 */ /* 0x001064000800017f */
[----:B-1----:R-:W-:Y:S05]  /*b190*/  @!P0 NANOSLEEP.SYNCS 0x989680 ;  /* 0x009896800000895d */ /* 0x002fea0003900000 */
[----:B------:R-:W1:Y:S02]  /*b1a0*/  @!P0 SYNCS.PHASECHK.TRANS64 P0, [R9+URZ], R4 ;  /* 0x00000004090085a7 */ /* 0x000e64000800007f */
[----:B-1----:R-:W-:Y:S05]  /*b1b0*/  @!P0 BRA `(.L_x_215) ;  /* 0xfffffffc00f08947 */ /* 0x002fea000383ffff */
[----:B------:R-:W-:Y:S05]  /*b1c0*/  BRA `(.L_x_261) ;  /* 0xffffffec00807947 */ /* 0x000fea000383ffff */
.L_x_216:
[----:B0-----:R0:W1:Y:S02]  /*b1d0*/  SYNCS.PHASECHK.TRANS64.TRYWAIT P0, [R6+URZ], R5 ;  /* 0x00000005060075a7 */ /* 0x001064000800017f */
[----:B-1----:R-:W-:Y:S05]  /*b1e0*/  @!P0 NANOSLEEP.SYNCS 0x989680 ;  /* 0x009896800000895d */ /* 0x002fea0003900000 */
[----:B------:R-:W1:Y:S02]  /*b1f0*/  @!P0 SYNCS.PHASECHK.TRANS64 P0, [R6+URZ], R5 ;  /* 0x00000005060085a7 */ /* 0x000e64000800007f */
[----:B-1----:R-:W-:Y:S05]  /*b200*/  @!P0 BRA `(.L_x_216) ;  /* 0xfffffffc00f08947 */ /* 0x002fea000383ffff */
[----:B------:R-:W-:Y:S05]  /*b210*/  BRA `(.L_x_262) ;  /* 0xffffffec00907947 */ /* 0x000fea000383ffff */
.L_x_217:
[----:B0-----:R0:W1:Y:S02]  /*b220*/  SYNCS.PHASECHK.TRANS64.TRYWAIT P0, [R9+URZ], R4 ;  /* 0x00000004090075a7 */ /* 0x001064000800017f */
[----:B-1----:R-:W-:Y:S05]  /*b230*/  @!P0 NANOSLEEP.SYNCS 0x989680 ;  /* 0x009896800000895d */ /* 0x002fea0003900000 */
[----:B------:R-:W1:Y:S02]  /*b240*/  @!P0 SYNCS.PHASECHK.TRANS64 P0, [R9+URZ], R4 ;  /* 0x00000004090085a7 */ /* 0x000e64000800007f */
[----:B-1----:R-:W-:Y:S05]  /*b250*/  @!P0 BRA `(.L_x_217) ;  /* 0xfffffffc00f08947 */ /* 0x002fea000383ffff */
[----:B------:R-:W-:Y:S05]  /*b260*/  BRA `(.L_x_263) ;  /* 0xffffffec00a07947 */ /* 0x000fea000383ffff */
.L_x_218:
[----:B0-----:R0:W1:Y:S02]  /*b270*/  SYNCS.PHASECHK.TRANS64.TRYWAIT P0, [R6+URZ], R5 ;  /* 0x00000005060075a7 */ /* 0x001064000800017f */
[----:B-1----:R-:W-:Y:S05]  /*b280*/  @!P0 NANOSLEEP.SYNCS 0x989680 ;  /* 0x009896800000895d */ /* 0x002fea0003900000 */
[----:B------:R-:W1:Y:S02]  /*b290*/  @!P0 SYNCS.PHASECHK.TRANS64 P0, [R6+URZ], R5 ;  /* 0x00000005060085a7 */ /* 0x000e64000800007f */
[----:B-1----:R-:W-:Y:S05]  /*b2a0*/  @!P0 BRA `(.L_x_218) ;  /* 0xfffffffc00f08947 */ /* 0x002fea000383ffff */
[----:B------:R-:W-:Y:S05]  /*b2b0*/  BRA `(.L_x_264) ;  /* 0xffffffec00b07947 */ /* 0x000fea000383ffff */
.L_x_219:
[----:B0-----:R0:W1:Y:S02]  /*b2c0*/  SYNCS.PHASECHK.TRANS64.TRYWAIT P0, [R9+URZ], R4 ;  /* 0x00000004090075a7 */ /* 0x001064000800017f */
[----:B-1----:R-:W-:Y:S05]  /*b2d0*/  @!P0 NANOSLEEP.SYNCS 0x989680 ;  /* 0x009896800000895d */ /* 0x002fea0003900000 */
[----:B------:R-:W1:Y:S02]  /*b2e0*/  @!P0 SYNCS.PHASECHK.TRANS64 P0, [R9+URZ], R4 ;  /* 0x00000004090085a7 */ /* 0x000e64000800007f */
[----:B-1----:R-:W-:Y:S05]  /*b2f0*/  @!P0 BRA `(.L_x_219) ;  /* 0xfffffffc00f08947 */ /* 0x002fea000383ffff */
[----:B------:R-:W-:Y:S05]  /*b300*/  BRA `(.L_x_265) ;  /* 0xffffffec00c07947 */ /* 0x000fea000383ffff */
.L_x_220:
[----:B0-----:R0:W1:Y:S02]  /*b310*/  SYNCS.PHASECHK.TRANS64.TRYWAIT P0, [R6+URZ], R5 ;  /* 0x00000005060075a7 */ /* 0x001064000800017f */
[----:B-1----:R-:W-:Y:S05]  /*b320*/  @!P0 NANOSLEEP.SYNCS 0x989680 ;  /* 0x009896800000895d */ /* 0x002fea0003900000 */
[----:B------:R-:W1:Y:S02]  /*b330*/  @!P0 SYNCS.PHASECHK.TRANS64 P0, [R6+URZ], R5 ;  /* 0x00000005060085a7 */ /* 0x000e64000800007f */
[----:B-1----:R-:W-:Y:S05]  /*b340*/  @!P0 BRA `(.L_x_220) ;  /* 0xfffffffc00f08947 */ /* 0x002fea000383ffff */
[----:B------:R-:W-:Y:S05]  /*b350*/  BRA `(.L_x_266) ;  /* 0xffffffec00d07947 */ /* 0x000fea000383ffff */
.L_x_221:
[----:B0-----:R0:W1:Y:S02]  /*b360*/  SYNCS.PHASECHK.TRANS64.TRYWAIT P0, [R9+URZ], R4 ;  /* 0x00000004090075a7 */ /* 0x001064000800017f */
[----:B-1----:R-:W-:Y:S05]  /*b370*/  @!P0 NANOSLEEP.SYNCS 0x989680 ;  /* 0x009896800000895d */ /* 0x002fea0003900000 */
[----:B------:R-:W1:Y:S02]  /*b380*/  @!P0 SYNCS.PHASECHK.TRANS64 P0, [R9+URZ], R4 ;  /* 0x00000004090085a7 */ /* 0x000e64000800007f */
[----:B-1----:R-:W-:Y:S05]  /*b390*/  @!P0 BRA `(.L_x_221) ;  /* 0xfffffffc00f08947 */ /* 0x002fea000383ffff */
[----:B------:R-:W-:Y:S05]  /*b3a0*/  BRA `(.L_x_267) ;  /* 0xffffffec00e07947 */ /* 0x000fea000383ffff */
.L_x_222:
[----:B0-----:R0:W1:Y:S02]  /*b3b0*/  SYNCS.PHASECHK.TRANS64.TRYWAIT P0, [R6+URZ], R5 ;  /* 0x00000005060075a7 */ /* 0x001064000800017f */
[----:B-1----:R-:W-:Y:S05]  /*b3c0*/  @!P0 NANOSLEEP.SYNCS 0x989680 ;  /* 0x009896800000895d */ /* 0x002fea0003900000 */
[----:B------:R-:W1:Y:S02]  /*b3d0*/  @!P0 SYNCS.PHASECHK.TRANS64 P0, [R6+URZ], R5 ;  /* 0x00000005060085a7 */ /* 0x000e64000800007f */
[----:B-1----:R-:W-:Y:S05]  /*b3e0*/  @!P0 BRA `(.L_x_222) ;  /* 0xfffffffc00f08947 */ /* 0x002fea000383ffff */
[----:B------:R-:W-:Y:S05]  /*b3f0*/  BRA `(.L_x_268) ;  /* 0xffffffec00f07947 */ /* 0x000fea000383ffff */
.L_x_223:
[----:B0-----:R0:W1:Y:S02]  /*b400*/  SYNCS.PHASECHK.TRANS64.TRYWAIT P0, [R9+URZ], R4 ;  /* 0x00000004090075a7 */ /* 0x001064000800017f */
[----:B-1----:R-:W-:Y:S05]  /*b410*/  @!P0 NANOSLEEP.SYNCS 0x989680 ;  /* 0x009896800000895d */ /* 0x002fea0003900000 */
[----:B------:R-:W1:Y:S02]  /*b420*/  @!P0 SYNCS.PHASECHK.TRANS64 P0, [R9+URZ], R4 ;  /* 0x00000004090085a7 */ /* 0x000e64000800007f */
[----:B-1----:R-:W-:Y:S05]  /*b430*/  @!P0 BRA `(.L_x_223) ;  /* 0xfffffffc00f08947 */ /* 0x002fea000383ffff */
[----:B------:R-:W-:Y:S05]  /*b440*/  BRA `(.L_x_269) ;  /* 0xfffffff000007947 */ /* 0x000fea000383ffff */
.L_x_224:
[----:B0-----:R0:W1:Y:S02]  /*b450*/  SYNCS.PHASECHK.TRANS64.TRYWAIT P0, [R6+URZ], R5 ;  /* 0x00000005060075a7 */ /* 0x001064000800017f */
[----:B-1----:R-:W-:Y:S05]  /*b460*/  @!P0 NANOSLEEP.SYNCS 0x989680 ;  /* 0x009896800000895d */ /* 0x002fea0003900000 */
[----:B------:R-:W1:Y:S02]  /*b470*/  @!P0 SYNCS.PHASECHK.TRANS64 P0, [R6+URZ], R5 ;  /* 0x00000005060085a7 */ /* 0x000e64000800007f */
[----:B-1----:R-:W-:Y:S05]  /*b480*/  @!P0 BRA `(.L_x_224) ;  /* 0xfffffffc00f08947 */ /* 0x002fea000383ffff */
[----:B------:R-:W-:Y:S05]  /*b490*/  BRA `(.L_x_270) ;  /* 0xfffffff000107947 */ /* 0x000fea000383ffff */
.L_x_225:
[----:B0-----:R0:W1:Y:S02]  /*b4a0*/  SYNCS.PHASECHK.TRANS64.TRYWAIT P0, [R9+URZ], R4 ;  /* 0x00000004090075a7 */ /* 0x001064000800017f */
[----:B-1----:R-:W-:Y:S05]  /*b4b0*/  @!P0 NANOSLEEP.SYNCS 0x989680 ;  /* 0x009896800000895d */ /* 0x002fea0003900000 */
[----:B------:R-:W1:Y:S02]  /*b4c0*/  @!P0 SYNCS.PHASECHK.TRANS64 P0, [R9+URZ], R4 ;  /* 0x00000004090085a7 */ /* 0x000e64000800007f */
[----:B-1----:R-:W-:Y:S05]  /*b4d0*/  @!P0 BRA `(.L_x_225) ;  /* 0xfffffffc00f08947 */ /* 0x002fea000383ffff */
[----:B------:R-:W-:Y:S05]  /*b4e0*/  BRA `(.L_x_271) ;  /* 0xfffffff000207947 */ /* 0x000fea000383ffff */
.L_x_226:
[----:B0-----:R0:W1:Y:S02]  /*b4f0*/  SYNCS.PHASECHK.TRANS64.TRYWAIT P0, [R6+URZ], R5 ;  /* 0x00000005060075a7 */ /* 0x001064000800017f */
[----:B-1----:R-:W-:Y:S05]  /*b500*/  @!P0 NANOSLEEP.SYNCS 0x989680 ;  /* 0x009896800000895d */ /* 0x002fea0003900000 */
[----:B------:R-:W1:Y:S02]  /*b510*/  @!P0 SYNCS.PHASECHK.TRANS64 P0, [R6+URZ], R5 ;  /* 0x00000005060085a7 */ /* 0x000e64000800007f */
[----:B-1----:R-:W-:Y:S05]  /*b520*/  @!P0 BRA `(.L_x_226) ;  /* 0xfffffffc00f08947 */ /* 0x002fea000383ffff */
[----:B------:R-:W-:Y:S05]  /*b530*/  BRA `(.L_x_272) ;  /* 0xfffffff000307947 */ /* 0x000fea000383ffff */
.L_x_227:
[----:B0-----:R0:W1:Y:S02]  /*b540*/  SYNCS.PHASECHK.TRANS64.TRYWAIT P0, [R9+URZ], R4 ;  /* 0x00000004090075a7 */ /* 0x001064000800017f */
[----:B-1----:R-:W-:Y:S05]  /*b550*/  @!P0 NANOSLEEP.SYNCS 0x989680 ;  /* 0x009896800000895d */ /* 0x002fea0003900000 */
[----:B------:R-:W1:Y:S02]  /*b560*/  @!P0 SYNCS.PHASECHK.TRANS64 P0, [R9+URZ], R4 ;  /* 0x00000004090085a7 */ /* 0x000e64000800007f */
[----:B-1----:R-:W-:Y:S05]  /*b570*/  @!P0 BRA `(.L_x_227) ;  /* 0xfffffffc00f08947 */ /* 0x002fea000383ffff */
[----:B------:R-:W-:Y:S05]  /*b580*/  BRA `(.L_x_273) ;  /* 0xfffffff000407947 */ /* 0x000fea000383ffff */
.L_x_228:
[----:B0-----:R0:W1:Y:S02]  /*b590*/  SYNCS.PHASECHK.TRANS64.TRYWAIT P0, [R8+URZ], R5 ;  /* 0x00000005080075a7 */ /* 0x001064000800017f */
[----:B-1----:R-:W-:Y:S05]  /*b5a0*/  @!P0 NANOSLEEP.SYNCS 0x989680 ;  /* 0x009896800000895d */ /* 0x002fea0003900000 */
[----:B------:R-:W1:Y:S02]  /*b5b0*/  @!P0 SYNCS.PHASECHK.TRANS64 P0, [R8+URZ], R5 ;  /* 0x00000005080085a7 */ /* 0x000e64000800007f */
[----:B-1----:R-:W-:Y:S05]  /*b5c0*/  @!P0 BRA `(.L_x_228) ;  /* 0xfffffffc00f08947 */ /* 0x002fea000383ffff */
[----:B------:R-:W-:Y:S05]  /*b5d0*/  BRA `(.L_x_274) ;  /* 0xfffffff000507947 */ /* 0x000fea000383ffff */
.L_x_229:
[----:B-1----:R1:W2:Y:S02]  /*b5e0*/  SYNCS.PHASECHK.TRANS64.TRYWAIT P0, [R11+URZ], R6 ;  /* 0x000000060b0075a7 */ /* 0x0022a4000800017f */
[----:B--2---:R-:W-:Y:S05]  /*b5f0*/  @!P0 NANOSLEEP.SYNCS 0x989680 ;  /* 0x009896800000895d */ /* 0x004fea0003900000 */
[----:B------:R-:W2:Y:S02]  /*b600*/  @!P0 SYNCS.PHASECHK.TRANS64 P0, [R11+URZ], R6 ;  /* 0x000000060b0085a7 */ /* 0x000ea4000800007f */
[----:B--2---:R-:W-:Y:S05]  /*b610*/  @!P0 BRA `(.L_x_229) ;  /* 0xfffffffc00f08947 */ /* 0x004fea000383ffff */
[----:B------:R-:W-:Y:S05]  /*b620*/  BRA `(.L_x_275) ;  /* 0xfffffff000587947 */ /* 0x000fea000383ffff */
.L_x_276:
[----:B------:R-:W-:-:S00]  /*b630*/  BRA `(.L_x_276) ;  /* 0xfffffffc00fc7947 */ /* 0x000fc0000383ffff */
[----:B------:R-:W-:-:S00]  /*b640*/  NOP ;  /* 0x0000000000007918 */ /* 0x000fc00000000000 */
        /* <DEDUP_REMOVED lines=11> */
.L_x_277:


//--------------------- .nv.shared._ZN7cutlass13device_kernelINS_4gemm6kernel13GemmUniversalIN4cute5tupleIJiiiiEEENS1_10collective13CollectiveMmaINS1_37MainloopSm90TmaGmmaWarpSpecializedFP8ILi37ENS5_IJNS4_1CILi2EEENSA_ILi1EEESC_EEENS1_32KernelTmaWarpSpecializedPingpongEEENS5_IJNSA_ILi64EEENSA_ILi128EEENSA_ILi32EEEEEENS_12float_e4m3_tENS5_IJlSC_lEEESK_SL_NS4_8TiledMMAINS4_8MMA_AtomIJNS4_4SM904GMMA31MMA_64x128x32_F32E4M3E4M3_SS_TNILNSP_7ScaleInE1ELSR_1EEEEEENS4_6LayoutINS5_IJSC_SC_SC_EEENS5_IJNSA_ILi0EEESW_SW_EEEEENS5_IJNS4_10UnderscoreESZ_SZ_EEEEENS4_13SM90_TMA_LOADENS4_14ComposedLayoutINS4_7SwizzleILi1ELi4ELi3EEENS4_18smem_ptr_flag_bitsILi8EEENSU_INS5_IJNSA_ILi8EEESI_EEENS5_IJSI_SC_EEEEEEEvNS4_8identityENS4_23SM90_TMA_LOAD_MULTICASTES1C_vS1D_EENS_8epilogue10collective6detail29Sm90TmaWarpSpecializedAdapterINS1H_15DefaultEpilogueISK_SL_SL_NS1G_6thread17LinearCombinationISK_Li1EffLNS1L_9ScaleType4KindE0ELNS_15FloatRoundStyleE2ESK_EENS1_15EpilogueDefaultEEEEEvvEEEEvNT_6ParamsE --------------------------
	.section	.nv.shared._ZN7cutlass13device_kernelINS_4gemm6kernel13GemmUniversalIN4cute5tupleIJiiiiEEENS1_10collective13CollectiveMmaINS1_37MainloopSm90TmaGmmaWarpSpecializedFP8ILi37ENS5_IJNS4_1CILi2EEENSA_ILi1EEESC_EEENS1_32KernelTmaWarpSpecializedPingpongEEENS5_IJNSA_ILi64EEENSA_ILi128EEENSA_ILi32EEEEEENS_12float_e4m3_tENS5_IJlSC_lEEESK_SL_NS4_8TiledMMAINS4_8MMA_AtomIJNS4_4SM904GMMA31MMA_64x128x32_F32E4M3E4M3_SS_TNILNSP_7ScaleInE1ELSR_1EEEEEENS4_6LayoutINS5_IJSC_SC_SC_EEENS5_IJNSA_ILi0EEESW_SW_EEEEENS5_IJNS4_10UnderscoreESZ_SZ_EEEEENS4_13SM90_TMA_LOADENS4_14ComposedLayoutINS4_7SwizzleILi1ELi4ELi3EEENS4_18smem_ptr_flag_bitsILi8EEENSU_INS5_IJNSA_ILi8EEESI_EEENS5_IJSI_SC_EEEEEEEvNS4_8identityENS4_23SM90_TMA_LOAD_MULTICASTES1C_vS1D_EENS_8epilogue10collective6detail29Sm90TmaWarpSpecializedAdapterINS1H_15DefaultEpilogueISK_SL_SL_NS1G_6thread17LinearCombinationISK_Li1EffLNS1L_9ScaleType4KindE0ELNS_15FloatRoundStyleE2ESK_EENS1_15EpilogueDefaultEEEEEvvEEEEvNT_6ParamsE,"aw",@nobits
	.sectionflags	@""
	.align	16
	.zero		1024


//--------------------- .nv.shared.reserved.0     --------------------------
	.section	.nv.shared.reserved.0,"aw",@nobits
	.weak		__nv_reservedSMEM_offset_0_alias
	.size		__nv_reservedSMEM_offset_0_alias, 0, 0
	.other		__nv_reservedSMEM_offset_0_alias,@"STO_CUDA_RESERVED_SHARED STV_DEFAULT"
__nv_reservedSMEM_offset_0_alias:
	.zero		0


//--------------------- .nv.global                --------------------------
	.section	.nv.global,"aw",@nobits
.nv.global:
	.type		_ZN40_INTERNAL_d29c09f5_4_k_cu_4ce0939d_237394cute1_E,@object
	.size		_ZN40_INTERNAL_d29c09f5_4_k_cu_4ce0939d_237394cute1_E,(_ZN40_INTERNAL_d29c09f5_4_k_cu_4ce0939d_237394cuda3std3__45__cpo6cbeginE - _ZN40_INTERNAL_d29c09f5_4_k_cu_4ce0939d_237394cute1_E)
_ZN40_INTERNAL_d29c09f5_4_k_cu_4ce0939d_237394cute1_E:
	.zero		1
	.type		_ZN40_INTERNAL_d29c09f5_4_k_cu_4ce0939d_237394cuda3std3__45__cpo6cbeginE,@object
	.size		_ZN40_INTERNAL_d29c09f5_4_k_cu_4ce0939d_237394cuda3std3__45__cpo6cbeginE,(_ZN40_INTERNAL_d29c09f5_4_k_cu_4ce0939d_237394cuda3std3__48in_placeE - _ZN40_INTERNAL_d29c09f5_4_k_cu_4ce0939d_237394cuda3std3__45__cpo6cbeginE)
_ZN40_INTERNAL_d29c09f5_4_k_cu_4ce0939d_237394cuda3std3__45__cpo6cbeginE:
	.zero		1
	.type		_ZN40_INTERNAL_d29c09f5_4_k_cu_4ce0939d_237394cuda3std3__48in_placeE,@object
	.size		_ZN40_INTERNAL_d29c09f5_4_k_cu_4ce0939d_237394cuda3std3__48in_placeE,(_ZN40_INTERNAL_d29c09f5_4_k_cu_4ce0939d_237394cuda3std6ranges3__45__cpo9iter_moveE - _ZN40_INTERNAL_d29c09f5_4_k_cu_4ce0939d_237394cuda3std3__48in_placeE)
_ZN40_INTERNAL_d29c09f5_4_k_cu_4ce0939d_237394cuda3std3__48in_placeE:
	.zero		1
	.type		_ZN40_INTERNAL_d29c09f5_4_k_cu_4ce0939d_237394cuda3std6ranges3__45__cpo9iter_moveE,@object
	.size		_ZN40_INTERNAL_d29c09f5_4_k_cu_4ce0939d_237394cuda3std6ranges3__45__cpo9iter_moveE,(_ZN40_INTERNAL_d29c09f5_4_k_cu_4ce0939d_237394cuda3std3__45__cpo5beginE - _ZN40_INTERNAL_d29c09f5_4_k_cu_4ce0939d_237394cuda3std6ranges3__45__cpo9iter_moveE)
_ZN40_INTERNAL_d29c09f5_4_k_cu_4ce0939d_237394cuda3std6ranges3__45__cpo9iter_moveE:
	.zero		1
	.type		_ZN40_INTERNAL_d29c09f5_4_k_cu_4ce0939d_237394cuda3std3__45__cpo5beginE,@object
	.size		_ZN40_INTERNAL_d29c09f5_4_k_cu_4ce0939d_237394cuda3std3__45__cpo5beginE,(_ZN40_INTERNAL_d29c09f5_4_k_cu_4ce0939d_237394cuda3std3__442_GLOBAL__N__d29c09f5_4_k_cu_4ce0939d_237396ignoreE - _ZN40_INTERNAL_d29c09f5_4_k_cu_4ce0939d_237394cuda3std3__45__cpo5beginE)
_ZN40_INTERNAL_d29c09f5_4_k_cu_4ce0939d_237394cuda3std3__45__cpo5beginE:
	.zero		1
	.type		_ZN40_INTERNAL_d29c09f5_4_k_cu_4ce0939d_237394cuda3std3__442_GLOBAL__N__d29c09f5_4_k_cu_4ce0939d_237396ignoreE,@object
	.size		_ZN40_INTERNAL_d29c09f5_4_k_cu_4ce0939d_237394cuda3std3__442_GLOBAL__N__d29c09f5_4_k_cu_4ce0939d_237396ignoreE,(_ZN40_INTERNAL_d29c09f5_4_k_cu_4ce0939d_237394cute7productE - _ZN40_INTERNAL_d29c09f5_4_k_cu_4ce0939d_237394cuda3std3__442_GLOBAL__N__d29c09f5_4_k_cu_4ce0939d_237396ignoreE)
_ZN40_INTERNAL_d29c09f5_4_k_cu_4ce0939d_237394cuda3std3__442_GLOBAL__N__d29c09f5_4_k_cu_4ce0939d_237396ignoreE:
	.zero		1
	.type		_ZN40_INTERNAL_d29c09f5_4_k_cu_4ce0939d_237394cute7productE,@object
	.size		_ZN40_INTERNAL_d29c09f5_4_k_cu_4ce0939d_237394cute7productE,(_ZN40_INTERNAL_d29c09f5_4_k_cu_4ce0939d_237394cuda3std3__45__cpo3endE - _ZN40_INTERNAL_d29c09f5_4_k_cu_4ce0939d_237394cute7productE)
_ZN40_INTERNAL_d29c09f5_4_k_cu_4ce0939d_237394cute7productE:
	.zero		1
	.type		_ZN40_INTERNAL_d29c09f5_4_k_cu_4ce0939d_237394cuda3std3__45__cpo3endE,@object
	.size		_ZN40_INTERNAL_d29c09f5_4_k_cu_4ce0939d_237394cuda3std3__45__cpo3endE,(_ZN40_INTERNAL_d29c09f5_4_k_cu_4ce0939d_237394cuda3std3__419piecewise_constructE - _ZN40_INTERNAL_d29c09f5_4_k_cu_4ce0939d_237394cuda3std3__45__cpo3endE)
_ZN40_INTERNAL_d29c09f5_4_k_cu_4ce0939d_237394cuda3std3__45__cpo3endE:
	.zero		1
	.type		_ZN40_INTERNAL_d29c09f5_4_k_cu_4ce0939d_237394cuda3std3__419piecewise_constructE,@object
	.size		_ZN40_INTERNAL_d29c09f5_4_k_cu_4ce0939d_237394cuda3std3__419piecewise_constructE,(_ZN40_INTERNAL_d29c09f5_4_k_cu_4ce0939d_237394cuda3std3__45__cpo4cendE - _ZN40_INTERNAL_d29c09f5_4_k_cu_4ce0939d_237394cuda3std3__419piecewise_constructE)
_ZN40_INTERNAL_d29c09f5_4_k_cu_4ce0939d_237394cuda3std3__419piecewise_constructE:
	.zero		1
	.type		_ZN40_INTERNAL_d29c09f5_4_k_cu_4ce0939d_237394cuda3std3__45__cpo4cendE,@object
	.size		_ZN40_INTERNAL_d29c09f5_4_k_cu_4ce0939d_237394cuda3std3__45__cpo4cendE,(_ZN40_INTERNAL_d29c09f5_4_k_cu_4ce0939d_237394cuda3std6ranges3__45__cpo4swapE - _ZN40_INTERNAL_d29c09f5_4_k_cu_4ce0939d_237394cuda3std3__45__cpo4cendE)
_ZN40_INTERNAL_d29c09f5_4_k_cu_4ce0939d_237394cuda3std3__45__cpo4cendE:
	.zero		1
	.type		_ZN40_INTERNAL_d29c09f5_4_k_cu_4ce0939d_237394cuda3std6ranges3__45__cpo4swapE,@object
	.size		_ZN40_INTERNAL_d29c09f5_4_k_cu_4ce0939d_237394cuda3std6ranges3__45__cpo4swapE,(.L_7 - _ZN40_INTERNAL_d29c09f5_4_k_cu_4ce0939d_237394cuda3std6ranges3__45__cpo4swapE)
_ZN40_INTERNAL_d29c09f5_4_k_cu_4ce0939d_237394cuda3std6ranges3__45__cpo4swapE:
	.zero		1
.L_7:


//--------------------- .nv.constant0._ZN7cutlass13device_kernelINS_4gemm6kernel13GemmUniversalIN4cute5tupleIJiiiiEEENS1_10collective13CollectiveMmaINS1_37MainloopSm90TmaGmmaWarpSpecializedFP8ILi37ENS5_IJNS4_1CILi2EEENSA_ILi1EEESC_EEENS1_32KernelTmaWarpSpecializedPingpongEEENS5_IJNSA_ILi64EEENSA_ILi128EEENSA_ILi32EEEEEENS_12float_e4m3_tENS5_IJlSC_lEEESK_SL_NS4_8TiledMMAINS4_8MMA_AtomIJNS4_4SM904GMMA31MMA_64x128x32_F32E4M3E4M3_SS_TNILNSP_7ScaleInE1ELSR_1EEEEEENS4_6LayoutINS5_IJSC_SC_SC_EEENS5_IJNSA_ILi0EEESW_SW_EEEEENS5_IJNS4_10UnderscoreESZ_SZ_EEEEENS4_13SM90_TMA_LOADENS4_14ComposedLayoutINS4_7SwizzleILi1ELi4ELi3EEENS4_18smem_ptr_flag_bitsILi8EEENSU_INS5_IJNSA_ILi8EEESI_EEENS5_IJSI_SC_EEEEEEEvNS4_8identityENS4_23SM90_TMA_LOAD_MULTICASTES1C_vS1D_EENS_8epilogue10collective6detail29Sm90TmaWarpSpecializedAdapterINS1H_15DefaultEpilogueISK_SL_SL_NS1G_6thread17LinearCombinationISK_Li1EffLNS1L_9ScaleType4KindE0ELNS_15FloatRoundStyleE2ESK_EENS1_15EpilogueDefaultEEEEEvvEEEEvNT_6ParamsE --------------------------
	.section	.nv.constant0._ZN7cutlass13device_kernelINS_4gemm6kernel13GemmUniversalIN4cute5tupleIJiiiiEEENS1_10collective13CollectiveMmaINS1_37MainloopSm90TmaGmmaWarpSpecializedFP8ILi37ENS5_IJNS4_1CILi2EEENSA_ILi1EEESC_EEENS1_32KernelTmaWarpSpecializedPingpongEEENS5_IJNSA_ILi64EEENSA_ILi128EEENSA_ILi32EEEEEENS_12float_e4m3_tENS5_IJlSC_lEEESK_SL_NS4_8TiledMMAINS4_8MMA_AtomIJNS4_4SM904GMMA31MMA_64x128x32_F32E4M3E4M3_SS_TNILNSP_7ScaleInE1ELSR_1EEEEEENS4_6LayoutINS5_IJSC_SC_SC_EEENS5_IJNSA_ILi0EEESW_SW_EEEEENS5_IJNS4_10UnderscoreESZ_SZ_EEEEENS4_13SM90_TMA_LOADENS4_14ComposedLayoutINS4_7SwizzleILi1ELi4ELi3EEENS4_18smem_ptr_flag_bitsILi8EEENSU_INS5_IJNSA_ILi8EEESI_EEENS5_IJSI_SC_EEEEEEEvNS4_8identityENS4_23SM90_TMA_LOAD_MULTICASTES1C_vS1D_EENS_8epilogue10collective6detail29Sm90TmaWarpSpecializedAdapterINS1H_15DefaultEpilogueISK_SL_SL_NS1G_6thread17LinearCombinationISK_Li1EffLNS1L_9ScaleType4KindE0ELNS_15FloatRoundStyleE2ESK_EENS1_15EpilogueDefaultEEEEEvvEEEEvNT_6ParamsE,"a",@progbits
	.sectionflags	@""
	.align	4
.nv.constant0._ZN7cutlass13device_kernelINS_4gemm6kernel13GemmUniversalIN4cute5tupleIJiiiiEEENS1_10collective13CollectiveMmaINS1_37MainloopSm90TmaGmmaWarpSpecializedFP8ILi37ENS5_IJNS4_1CILi2EEENSA_ILi1EEESC_EEENS1_32KernelTmaWarpSpecializedPingpongEEENS5_IJNSA_ILi64EEENSA_ILi128EEENSA_ILi32EEEEEENS_12float_e4m3_tENS5_IJlSC_lEEESK_SL_NS4_8TiledMMAINS4_8MMA_AtomIJNS4_4SM904GMMA31MMA_64x128x32_F32E4M3E4M3_SS_TNILNSP_7ScaleInE1ELSR_1EEEEEENS4_6LayoutINS5_IJSC_SC_SC_EEENS5_IJNSA_ILi0EEESW_SW_EEEEENS5_IJNS4_10UnderscoreESZ_SZ_EEEEENS4_13SM90_TMA_LOADENS4_14ComposedLayoutINS4_7SwizzleILi1ELi4ELi3EEENS4_18smem_ptr_flag_bitsILi8EEENSU_INS5_IJNSA_ILi8EEESI_EEENS5_IJSI_SC_EEEEEEEvNS4_8identityENS4_23SM90_TMA_LOAD_MULTICASTES1C_vS1D_EENS_8epilogue10collective6detail29Sm90TmaWarpSpecializedAdapterINS1H_15DefaultEpilogueISK_SL_SL_NS1G_6thread17LinearCombinationISK_Li1EffLNS1L_9ScaleType4KindE0ELNS_15FloatRoundStyleE2ESK_EENS1_15EpilogueDefaultEEEEEvvEEEEvNT_6ParamsE:
	.zero		1664


//--------------------- SYMBOLS --------------------------

	.type		.nv.reservedSmem.offset0,@object
	.size		.nv.reservedSmem.offset0,0x4
